# CuTe-DSL kernel — source=cudnn_frontend_dsl family=gemm_swiglu
# config = {"ab_dtype": "Float8E4M3FN", "c_dtype": "BFloat16", "mma_mn": [256, 128], "cluster_mn": [4, 2]}


// ===== COMPILED SASS (sm_100a) =====

	.target	sm_100a

	.elftype	@"ET_EXEC"


//--------------------- .note.nv.tkinfo           --------------------------
	.section	.note.nv.tkinfo,"",@"SHT_NOTE"
	.sectionflags	@"SHF_NOTE_NV_TKINFO"
	.tkinfo
        /*0018*/ 	.word	0x00000081
        /*0030*/ 	.string	""
        /*0030*/ 	.string	"ptxas"
        /*0030*/ 	.string	"Cuda compilation tools, release 12.9, V12.9.83"
        /*0030*/ 	.string	"Build system must define TOOLS_VERSION_EXTENDED"
        /*0030*/ 	.string	"-O 3 -arch sm_100a "



//--------------------- .note.nv.cuver            --------------------------
	.section	.note.nv.cuver,"",@"SHT_NOTE"
	.sectionflags	@"SHF_NOTE_NV_CUVER"
        /*0018*/ 	.short	0x0001
        /*001a*/ 	.short	0x0064
        /*001c*/ 	.short	0x0001
        /*001e*/ 	.short	0x0000
        /*0020*/ 	.short	0x0001
        /*0022*/ 	.short	0x0000


//--------------------- .nv.info                  --------------------------
	.section	.nv.info,"",@"SHT_CUDA_INFO"
	.align	4


	//----- nvinfo : EIATTR_REGCOUNT
	.align		4
        /*0000*/ 	.byte	0x04, 0x2f
        /*0002*/ 	.short	(.L_6 - .L_5)
	.align		4
.L_5:
        /*0004*/ 	.word	index@(kernel_cutlass_kernel_cudnngemm_swigludense_gemm_persistent_swigluPersistentDenseGemmKernel_object_at__TiledMMA_ThrLayoutVMNK21111000_PermutationMNK____MMAAtom_ThrID21_ShapeMNK25612832_TV_0)
        /*0008*/ 	.word	0x00000061


	//----- nvinfo : EIATTR_FRAME_SIZE
	.align		4
.L_6:
        /*000c*/ 	.byte	0x04, 0x11
        /*000e*/ 	.short	(.L_8 - .L_7)
	.align		4
.L_7:
        /*0010*/ 	.word	index@($__internal_2_$__cuda_sm10x_tcgen05_guardrail_trap_unallocated_columns_being_dealloced)
        /*0014*/ 	.word	0x00000000


	//----- nvinfo : EIATTR_FRAME_SIZE
	.align		4
.L_8:
        /*0018*/ 	.byte	0x04, 0x11
        /*001a*/ 	.short	(.L_10 - .L_9)
	.align		4
.L_9:
        /*001c*/ 	.word	index@($__internal_1_$__cuda_sm10x_tcgen05_guardrail_trap_phase_invalid_during_alloc)
        /*0020*/ 	.word	0x00000000


	//----- nvinfo : EIATTR_FRAME_SIZE
	.align		4
.L_10:
        /*0024*/ 	.byte	0x04, 0x11
        /*0026*/ 	.short	(.L_12 - .L_11)
	.align		4
.L_11:
        /*0028*/ 	.word	index@($__internal_0_$__cuda_sm10x_tcgen05_guardrail_trap_col_being_dealloced_not_returned_by_alloc)
        /*002c*/ 	.word	0x00000000


	//----- nvinfo : EIATTR_FRAME_SIZE
	.align		4
.L_12:
        /*0030*/ 	.byte	0x04, 0x11
        /*0032*/ 	.short	(.L_14 - .L_13)
	.align		4
.L_13:
        /*0034*/ 	.word	index@(kernel_cutlass_kernel_cudnngemm_swigludense_gemm_persistent_swigluPersistentDenseGemmKernel_object_at__TiledMMA_ThrLayoutVMNK21111000_PermutationMNK____MMAAtom_ThrID21_ShapeMNK25612832_TV_0)
        /*0038*/ 	.word	0x00000000


	//----- nvinfo : EIATTR_MIN_STACK_SIZE
	.align		4
.L_14:
        /*003c*/ 	.byte	0x04, 0x12
        /*003e*/ 	.short	(.L_16 - .L_15)
	.align		4
.L_15:
        /*0040*/ 	.word	index@(kernel_cutlass_kernel_cudnngemm_swigludense_gemm_persistent_swigluPersistentDenseGemmKernel_object_at__TiledMMA_ThrLayoutVMNK21111000_PermutationMNK____MMAAtom_ThrID21_ShapeMNK25612832_TV_0)
        /*0044*/ 	.word	0x00000000
.L_16:


//--------------------- .nv.info.kernel_cutlass_kernel_cudnngemm_swigludense_gemm_persistent_swigluPersistentDenseGemmKernel_object_at__TiledMMA_ThrLayoutVMNK21111000_PermutationMNK____MMAAtom_ThrID21_ShapeMNK25612832_TV_0 --------------------------
	.section	.nv.info.kernel_cutlass_kernel_cudnngemm_swigludense_gemm_persistent_swigluPersistentDenseGemmKernel_object_at__TiledMMA_ThrLayoutVMNK21111000_PermutationMNK____MMAAtom_ThrID21_ShapeMNK25612832_TV_0,"",@"SHT_CUDA_INFO"
	.sectionflags	@""
	.align	4


	//----- nvinfo : EIATTR_CUDA_API_VERSION
	.align		4
        /*0000*/ 	.byte	0x04, 0x37
        /*0002*/ 	.short	(.L_18 - .L_17)
.L_17:
        /*0004*/ 	.word	0x00000081


	//----- nvinfo : EIATTR_KPARAM_INFO
	.align		4
.L_18:
        /*0008*/ 	.byte	0x04, 0x17
        /*000a*/ 	.short	(.L_20 - .L_19)
.L_19:
        /*000c*/ 	.word	0x00000000
        /*0010*/ 	.short	0x0008
        /*0012*/ 	.short	0x0264
        /*0014*/ 	.byte	0x00, 0xf0, 0x11, 0x00


	//----- nvinfo : EIATTR_KPARAM_INFO
	.align		4
.L_20:
        /*0018*/ 	.byte	0x04, 0x17
        /*001a*/ 	.short	(.L_22 - .L_21)
.L_21:
        /*001c*/ 	.word	0x00000000
        /*0020*/ 	.short	0x0007
        /*0022*/ 	.short	0x0258
        /*0024*/ 	.byte	0x00, 0xf0, 0x31, 0x00


	//----- nvinfo : EIATTR_KPARAM_INFO
	.align		4
.L_22:
        /*0028*/ 	.byte	0x04, 0x17
        /*002a*/ 	.short	(.L_24 - .L_23)
.L_23:
        /*002c*/ 	.word	0x00000000
        /*0030*/ 	.short	0x0006
        /*0032*/ 	.short	0x024c
        /*0034*/ 	.byte	0x00, 0xf0, 0x31, 0x00


	//----- nvinfo : EIATTR_KPARAM_INFO
	.align		4
.L_24:
        /*0038*/ 	.byte	0x04, 0x17
        /*003a*/ 	.short	(.L_26 - .L_25)
.L_25:
        /*003c*/ 	.word	0x00000000
        /*0040*/ 	.short	0x0005
        /*0042*/ 	.short	0x0240
        /*0044*/ 	.byte	0x00, 0xf0, 0x31, 0x00


	//----- nvinfo : EIATTR_KPARAM_INFO
	.align		4
.L_26:
        /*0048*/ 	.byte	0x04, 0x17
        /*004a*/ 	.short	(.L_28 - .L_27)
.L_27:
        /*004c*/ 	.word	0x00000000
        /*0050*/ 	.short	0x0004
        /*0052*/ 	.short	0x01c0
        /*0054*/ 	.byte	0x00, 0xf0, 0x01, 0x02


	//----- nvinfo : EIATTR_KPARAM_INFO
	.align		4
.L_28:
        /*0058*/ 	.byte	0x04, 0x17
        /*005a*/ 	.short	(.L_30 - .L_29)
.L_29:
        /*005c*/ 	.word	0x00000000
        /*0060*/ 	.short	0x0003
        /*0062*/ 	.short	0x0140
        /*0064*/ 	.byte	0x00, 0xf0, 0x01, 0x02


	//----- nvinfo : EIATTR_KPARAM_INFO
	.align		4
.L_30:
        /*0068*/ 	.byte	0x04, 0x17
        /*006a*/ 	.short	(.L_32 - .L_31)
.L_31:
        /*006c*/ 	.word	0x00000000
        /*0070*/ 	.short	0x0002
        /*0072*/ 	.short	0x00c0
        /*0074*/ 	.byte	0x00, 0xf0, 0x01, 0x02


	//----- nvinfo : EIATTR_KPARAM_INFO
	.align		4
.L_32:
        /*0078*/ 	.byte	0x04, 0x17
        /*007a*/ 	.short	(.L_34 - .L_33)
.L_33:
        /*007c*/ 	.word	0x00000000
        /*0080*/ 	.short	0x0001
        /*0082*/ 	.short	0x0040
        /*0084*/ 	.byte	0x00, 0xf0, 0x01, 0x02


	//----- nvinfo : EIATTR_KPARAM_INFO
	.align		4
.L_34:
        /*0088*/ 	.byte	0x04, 0x17
        /*008a*/ 	.short	(.L_36 - .L_35)
.L_35:
        /*008c*/ 	.word	0x00000000
        /*0090*/ 	.short	0x0000
        /*0092*/ 	.short	0x0000
        /*0094*/ 	.byte	0x00, 0xf0, 0x0d, 0x00


	//----- nvinfo : EIATTR_AT_ENTRY_FRAGMENTS
	.align		4
.L_36:
        /*0098*/ 	.byte	0x04, 0x4f
        /*009a*/ 	.short	(.L_38 - .L_37)


	//   ....[0]....
.L_37:
        /*009c*/ 	.word	0x00000004


	//   ....[1]....
        /*00a0*/ 	.word	0x00000005


	//----- nvinfo : EIATTR_RESERVED_SMEM_USED
	.align		4
.L_38:
        /*00a4*/ 	.byte	0x01, 0x41
	.zero		2


	//----- nvinfo : EIATTR_SPARSE_MMA_MASK
	.align		4
        /*00a8*/ 	.byte	0x03, 0x50
        /*00aa*/ 	.short	0x0000


	//----- nvinfo : EIATTR_TCGEN05_2CTA_USED
	.align		4
        /*00ac*/ 	.byte	0x01, 0x52
	.zero		2


	//----- nvinfo : EIATTR_MAXREG_COUNT
	.align		4
        /*00b0*/ 	.byte	0x03, 0x1b
        /*00b2*/ 	.short	0x00ff


	//----- nvinfo : EIATTR_NUM_BARRIERS
	.align		4
        /*00b4*/ 	.byte	0x02, 0x4c
        /*00b6*/ 	.byte	0x03
	.zero		1


	//----- nvinfo : EIATTR_INT_WARP_WIDE_INSTR_OFFSETS
	.align		4
        /*00b8*/ 	.byte	0x04, 0x31
        /*00ba*/ 	.short	(.L_40 - .L_39)


	//   ....[0]....
.L_39:
        /*00bc*/ 	.word	0x00004840


	//   ....[1]....
        /*00c0*/ 	.word	0x00004870


	//----- nvinfo : EIATTR_COOP_GROUP_MASK_REGIDS
	.align		4
.L_40:
        /*00c4*/ 	.byte	0x04, 0x29
        /*00c6*/ 	.short	(.L_42 - .L_41)


	//   ....[0]....
.L_41:
        /*00c8*/ 	.word	0xffffffff


	//   ....[1]....
        /*00cc*/ 	.word	0xffffffff


	//   ....[2]....
        /*00d0*/ 	.word	0xffffffff


	//   ....[3]....
        /*00d4*/ 	.word	0xffffffff


	//   ....[4]....
        /*00d8*/ 	.word	0xffffffff


	//   ....[5]....
        /*00dc*/ 	.word	0xffffffff


	//   ....[6]....
        /*00e0*/ 	.word	0xffffffff


	//----- nvinfo : EIATTR_COOP_GROUP_INSTR_OFFSETS
	.align		4
.L_42:
        /*00e4*/ 	.byte	0x04, 0x28
        /*00e6*/ 	.short	(.L_44 - .L_43)


	//   ....[0]....
.L_43:
        /*00e8*/ 	.word	0x00000500


	//   ....[1]....
        /*00ec*/ 	.word	0x00000730


	//   ....[2]....
        /*00f0*/ 	.word	0x00000880


	//   ....[3]....
        /*00f4*/ 	.word	0x00001db0


	//   ....[4]....
        /*00f8*/ 	.word	0x000023c0


	//   ....[5]....
        /*00fc*/ 	.word	0x000046c0


	//   ....[6]....
        /*0100*/ 	.word	0x00004920


	//----- nvinfo : EIATTR_VRC_CTA_INIT_COUNT
	.align		4
.L_44:
        /*0104*/ 	.byte	0x02, 0x4a
        /*0106*/ 	.byte	0x80
	.zero		1


	//----- nvinfo : EIATTR_MBARRIER_INSTR_OFFSETS
	.align		4
        /*0108*/ 	.byte	0x04, 0x39
        /*010a*/ 	.short	(.L_46 - .L_45)


	//   ....[0]....
.L_45:
        /*010c*/ 	.word	0x000003d0
        /*0110*/ 	.word	0x000000ff
        /*0114*/ 	.word	0x00000000
        /*0118*/ 	.short	0x0100
        /*011a*/ 	.byte	0x07
	.zero		1


	//   ....[1]....
        /*011c*/ 	.word	0x000003e0
        /*0120*/ 	.word	0x000000ff
        /*0124*/ 	.word	0x00000008
        /*0128*/ 	.short	0x0100
        /*012a*/ 	.byte	0x07
	.zero		1


	//   ....[2]....
        /*012c*/ 	.word	0x000003f0
        /*0130*/ 	.word	0x000000ff
        /*0134*/ 	.word	0x00000010
        /*0138*/ 	.short	0x0100
        /*013a*/ 	.byte	0x07
	.zero		1


	//   ....[3]....
        /*013c*/ 	.word	0x00000400
        /*0140*/ 	.word	0x000000ff
        /*0144*/ 	.word	0x00000018
        /*0148*/ 	.short	0x0100
        /*014a*/ 	.byte	0x07
	.zero		1


	//   ....[4]....
        /*014c*/ 	.word	0x00000410
        /*0150*/ 	.word	0x000000ff
        /*0154*/ 	.word	0x00000020
        /*0158*/ 	.short	0x0100
        /*015a*/ 	.byte	0x07
	.zero		1


	//   ....[5]....
        /*015c*/ 	.word	0x00000420
        /*0160*/ 	.word	0x000000ff
        /*0164*/ 	.word	0x00000028
        /*0168*/ 	.short	0x0100
        /*016a*/ 	.byte	0x07
	.zero		1


	//   ....[6]....
        /*016c*/ 	.word	0x00000430
        /*0170*/ 	.word	0x000000ff
        /*0174*/ 	.word	0x00000030
        /*0178*/ 	.short	0x0100
        /*017a*/ 	.byte	0x07
	.zero		1


	//   ....[7]....
        /*017c*/ 	.word	0x00000440
        /*0180*/ 	.word	0x000000ff
        /*0184*/ 	.word	0x00000038
        /*0188*/ 	.short	0x0100
        /*018a*/ 	.byte	0x07
	.zero		1


	//   ....[8]....
        /*018c*/ 	.word	0x00000450
        /*0190*/ 	.word	0x000000ff
        /*0194*/ 	.word	0x00000040
        /*0198*/ 	.short	0x0100
        /*019a*/ 	.byte	0x07
	.zero		1


	//   ....[9]....
        /*019c*/ 	.word	0x00000460
        /*01a0*/ 	.word	0x000000ff
        /*01a4*/ 	.word	0x00000048
        /*01a8*/ 	.short	0x0100
        /*01aa*/ 	.byte	0x07
	.zero		1


	//   ....[10]....
        /*01ac*/ 	.word	0x00000470
        /*01b0*/ 	.word	0x000000ff
        /*01b4*/ 	.word	0x00000050
        /*01b8*/ 	.short	0x0100
        /*01ba*/ 	.byte	0x07
	.zero		1


	//   ....[11]....
        /*01bc*/ 	.word	0x00000480
        /*01c0*/ 	.word	0x000000ff
        /*01c4*/ 	.word	0x00000058
        /*01c8*/ 	.short	0x0100
        /*01ca*/ 	.byte	0x07
	.zero		1


	//   ....[12]....
        /*01cc*/ 	.word	0x00000490
        /*01d0*/ 	.word	0x000000ff
        /*01d4*/ 	.word	0x00000060
        /*01d8*/ 	.short	0x0100
        /*01da*/ 	.byte	0x07
	.zero		1


	//   ....[13]....
        /*01dc*/ 	.word	0x000004a0
        /*01e0*/ 	.word	0x000000ff
        /*01e4*/ 	.word	0x00000068
        /*01e8*/ 	.short	0x0100
        /*01ea*/ 	.byte	0x07
	.zero		1


	//   ....[14]....
        /*01ec*/ 	.word	0x000006a0
        /*01f0*/ 	.word	0x000000ff
        /*01f4*/ 	.word	0x00000070
        /*01f8*/ 	.short	0x0100
        /*01fa*/ 	.byte	0x07
	.zero		1


	//   ....[15]....
        /*01fc*/ 	.word	0x000006b0
        /*0200*/ 	.word	0x000000ff
        /*0204*/ 	.word	0x00000078
        /*0208*/ 	.short	0x0100
        /*020a*/ 	.byte	0x07
	.zero		1


	//   ....[16]....
        /*020c*/ 	.word	0x000006c0
        /*0210*/ 	.word	0x000000ff
        /*0214*/ 	.word	0x00000080
        /*0218*/ 	.short	0x0100
        /*021a*/ 	.byte	0x07
	.zero		1


	//   ....[17]....
        /*021c*/ 	.word	0x000006d0
        /*0220*/ 	.word	0x000000ff
        /*0224*/ 	.word	0x00000088
        /*0228*/ 	.short	0x0100
        /*022a*/ 	.byte	0x07
	.zero		1


	//   ....[18]....
        /*022c*/ 	.word	0x00000820
        /*0230*/ 	.word	0x000000ff
        /*0234*/ 	.word	0x00000090
        /*0238*/ 	.short	0x0100
        /*023a*/ 	.byte	0x06
	.zero		1


	//   ....[19]....
        /*023c*/ 	.word	0x00000d10
        /*0240*/ 	.word	0x000000ff
        /*0244*/ 	.word	0x00000038
        /*0248*/ 	.short	0x010a
        /*024a*/ 	.byte	0x06
	.zero		1


	//   ....[20]....
        /*024c*/ 	.word	0x00000e60
        /*0250*/ 	.word	0x000000ff
        /*0254*/ 	.word	0x00000038
        /*0258*/ 	.short	0x010a
        /*025a*/ 	.byte	0x09
	.zero		1


	//   ....[21]....
        /*025c*/ 	.word	0x00001050
        /*0260*/ 	.word	0x000000ff
        /*0264*/ 	.word	0x00000038
        /*0268*/ 	.short	0x010a
        /*026a*/ 	.byte	0x25
	.zero		1


	//   ....[22]....
        /*026c*/ 	.word	0x00001420
        /*0270*/ 	.word	0x000000ff
        /*0274*/ 	.word	0x00000038
        /*0278*/ 	.short	0x010a
        /*027a*/ 	.byte	0x05
	.zero		1


	//   ....[23]....
        /*027c*/ 	.word	0x00001880
        /*0280*/ 	.word	0x000000ff
        /*0284*/ 	.word	0x00000000
        /*0288*/ 	.short	0x010a
        /*028a*/ 	.byte	0x0a
	.zero		1


	//   ....[24]....
        /*028c*/ 	.word	0x00001890
        /*0290*/ 	.word	0x000000ff
        /*0294*/ 	.word	0x00000080
        /*0298*/ 	.short	0x010a
        /*029a*/ 	.byte	0x06
	.zero		1


	//   ....[25]....
        /*029c*/ 	.word	0x00001a20
        /*02a0*/ 	.word	0x000000ff
        /*02a4*/ 	.word	0x00000000
        /*02a8*/ 	.short	0x010a
        /*02aa*/ 	.byte	0x05
	.zero		1


	//   ....[26]....
        /*02ac*/ 	.word	0x00001b90
        /*02b0*/ 	.word	0x000000ff
        /*02b4*/ 	.word	0x00000000
        /*02b8*/ 	.short	0x010a
        /*02ba*/ 	.byte	0x0a
	.zero		1


	//   ....[27]....
        /*02bc*/ 	.word	0x00001d30
        /*02c0*/ 	.word	0x00000000
        /*02c4*/ 	.word	0x00000080
        /*02c8*/ 	.short	0x010a
        /*02ca*/ 	.byte	0xff
	.zero		1


	//   ....[28]....
        /*02cc*/ 	.word	0x00002030
        /*02d0*/ 	.word	0x00000003
        /*02d4*/ 	.word	0x00000000
        /*02d8*/ 	.short	0x010a
        /*02da*/ 	.byte	0xff
	.zero		1


	//   ....[29]....
        /*02dc*/ 	.word	0x00002050
        /*02e0*/ 	.word	0x00000003
        /*02e4*/ 	.word	0x00000000
        /*02e8*/ 	.short	0x010a
        /*02ea*/ 	.byte	0xff
	.zero		1


	//   ....[30]....
        /*02ec*/ 	.word	0x00002230
        /*02f0*/ 	.word	0x00000007
        /*02f4*/ 	.word	0x00000000
        /*02f8*/ 	.short	0x010a
        /*02fa*/ 	.byte	0xff
	.zero		1


	//   ....[31]....
        /*02fc*/ 	.word	0x00002250
        /*0300*/ 	.word	0x00000007
        /*0304*/ 	.word	0x00000000
        /*0308*/ 	.short	0x010a
        /*030a*/ 	.byte	0xff
	.zero		1


	//   ....[32]....
        /*030c*/ 	.word	0x00002340
        /*0310*/ 	.word	0x00000007
        /*0314*/ 	.word	0x00000000
        /*0318*/ 	.short	0x0101
        /*031a*/ 	.byte	0xff
	.zero		1


	//   ....[33]....
        /*031c*/ 	.word	0x00002a10
        /*0320*/ 	.word	0x000000ff
        /*0324*/ 	.word	0x00000070
        /*0328*/ 	.short	0x010a
        /*032a*/ 	.byte	0x1b
	.zero		1


	//   ....[34]....
        /*032c*/ 	.word	0x00004380
        /*0330*/ 	.word	0x000000ff
        /*0334*/ 	.word	0x00000000
        /*0338*/ 	.short	0x0101
        /*033a*/ 	.byte	0x1b
	.zero		1


	//   ....[35]....
        /*033c*/ 	.word	0x00004690
        /*0340*/ 	.word	0x00000005
        /*0344*/ 	.word	0x00000000
        /*0348*/ 	.short	0x0101
        /*034a*/ 	.byte	0xff
	.zero		1


	//   ....[36]....
        /*034c*/ 	.word	0x000046a0
        /*0350*/ 	.word	0x00000002
        /*0354*/ 	.word	0x00000090
        /*0358*/ 	.short	0x010a
        /*035a*/ 	.byte	0xff
	.zero		1


	//   ....[37]....
        /*035c*/ 	.word	0x00004980
        /*0360*/ 	.word	0x00000000
        /*0364*/ 	.word	0x00000038
        /*0368*/ 	.short	0x010a
        /*036a*/ 	.byte	0xff
	.zero		1


	//   ....[38]....
        /*036c*/ 	.word	0x00004a00
        /*0370*/ 	.word	0x00000000
        /*0374*/ 	.word	0x00000038
        /*0378*/ 	.short	0x010a
        /*037a*/ 	.byte	0xff
	.zero		1


	//   ....[39]....
        /*037c*/ 	.word	0x00004a70
        /*0380*/ 	.word	0x00000000
        /*0384*/ 	.word	0x00000080
        /*0388*/ 	.short	0x010a
        /*038a*/ 	.byte	0xff
	.zero		1


	//   ....[40]....
        /*038c*/ 	.word	0x00004af0
        /*0390*/ 	.word	0x00000000
        /*0394*/ 	.word	0x00000000
        /*0398*/ 	.short	0x010a
        /*039a*/ 	.byte	0xff
	.zero		1


	//   ....[41]....
        /*039c*/ 	.word	0x00004b50
        /*03a0*/ 	.word	0x00000000
        /*03a4*/ 	.word	0x00000080
        /*03a8*/ 	.short	0x010a
        /*03aa*/ 	.byte	0xff
	.zero		1


	//   ....[42]....
        /*03ac*/ 	.word	0x00004bb0
        /*03b0*/ 	.word	0x00000003
        /*03b4*/ 	.word	0x00000000
        /*03b8*/ 	.short	0x010a
        /*03ba*/ 	.byte	0xff
	.zero		1


	//   ....[43]....
        /*03bc*/ 	.word	0x00004c10
        /*03c0*/ 	.word	0x00000007
        /*03c4*/ 	.word	0x00000000
        /*03c8*/ 	.short	0x010a
        /*03ca*/ 	.byte	0xff
	.zero		1


	//   ....[44]....
        /*03cc*/ 	.word	0x00004c80
        /*03d0*/ 	.word	0x00000004
        /*03d4*/ 	.word	0x00000070
        /*03d8*/ 	.short	0x010a
        /*03da*/ 	.byte	0xff
	.zero		1


	//   ....[45]....
        /*03dc*/ 	.word	0x00004cd0
        /*03e0*/ 	.word	0x00000002
        /*03e4*/ 	.word	0x00000090
        /*03e8*/ 	.short	0x010a
        /*03ea*/ 	.byte	0xff
	.zero		1


	//----- nvinfo : EIATTR_NUM_MBARRIERS
	.align		4
.L_46:
        /*03ec*/ 	.byte	0x03, 0x38
        /*03ee*/ 	.short	0x0013


	//----- nvinfo : EIATTR_EXIT_INSTR_OFFSETS
	.align		4
        /*03f0*/ 	.byte	0x04, 0x1c
        /*03f2*/ 	.short	(.L_48 - .L_47)


	//   ....[0]....
.L_47:
        /*03f4*/ 	.word	0x00001d70


	//   ....[1]....
        /*03f8*/ 	.word	0x00004940


	//----- nvinfo : EIATTR_REQNTID
	.align		4
.L_48:
        /*03fc*/ 	.byte	0x04, 0x10
        /*03fe*/ 	.short	(.L_50 - .L_49)
.L_49:
        /*0400*/ 	.word	0x000000c0
        /*0404*/ 	.word	0x00000001
        /*0408*/ 	.word	0x00000001


	//----- nvinfo : EIATTR_CRS_STACK_SIZE
	.align		4
.L_50:
        /*040c*/ 	.byte	0x04, 0x1e
        /*040e*/ 	.short	(.L_52 - .L_51)
.L_51:
        /*0410*/ 	.word	0x00000000


	//----- nvinfo : EIATTR_CBANK_PARAM_SIZE
	.align		4
.L_52:
        /*0414*/ 	.byte	0x03, 0x19
        /*0416*/ 	.short	0x0268


	//----- nvinfo : EIATTR_PARAM_CBANK
	.align		4
        /*0418*/ 	.byte	0x04, 0x0a
        /*041a*/ 	.short	(.L_54 - .L_53)
	.align		4
.L_53:
        /*041c*/ 	.word	index@(.nv.constant0.kernel_cutlass_kernel_cudnngemm_swigludense_gemm_persistent_swigluPersistentDenseGemmKernel_object_at__TiledMMA_ThrLayoutVMNK21111000_PermutationMNK____MMAAtom_ThrID21_ShapeMNK25612832_TV_0)
        /*0420*/ 	.short	0x0380
        /*0422*/ 	.short	0x0268


	//----- nvinfo : EIATTR_SW_WAR
	.align		4
.L_54:
        /*0424*/ 	.byte	0x04, 0x36
        /*0426*/ 	.short	(.L_56 - .L_55)
.L_55:
        /*0428*/ 	.word	0x00000008
.L_56:


//--------------------- .nv.compat                --------------------------
	.section	.nv.compat,"",@"SHT_CUDA_COMPAT_INFO"
	.align	4
        /*0000*/ 	.byte	0x02, 0x02, 0x02, 0x00, 0x02, 0x05, 0x05, 0x00, 0x02, 0x03, 0x01, 0x00, 0x02, 0x06, 0x01, 0x00


//--------------------- .nv.callgraph             --------------------------
	.section	.nv.callgraph,"",@"SHT_CUDA_CALLGRAPH"
	.align	4
	.sectionentsize	8
	.align		4
        /*0000*/ 	.word	0x00000000
	.align		4
        /*0004*/ 	.word	0xffffffff
	.align		4
        /*0008*/ 	.word	0x00000000
	.align		4
        /*000c*/ 	.word	0xfffffffe
	.align		4
        /*0010*/ 	.word	0x00000000
	.align		4
        /*0014*/ 	.word	0xfffffffd
	.align		4
        /*0018*/ 	.word	0x00000000
	.align		4
        /*001c*/ 	.word	0xfffffffc


//--------------------- .text.kernel_cutlass_kernel_cudnngemm_swigludense_gemm_persistent_swigluPersistentDenseGemmKernel_object_at__TiledMMA_ThrLayoutVMNK21111000_PermutationMNK____MMAAtom_ThrID21_ShapeMNK25612832_TV_0 --------------------------
	.section	.text.kernel_cutlass_kernel_cudnngemm_swigludense_gemm_persistent_swigluPersistentDenseGemmKernel_object_at__TiledMMA_ThrLayoutVMNK21111000_PermutationMNK____MMAAtom_ThrID21_ShapeMNK25612832_TV_0,"ax",@progbits
	.align	128
        .global         kernel_cutlass_kernel_cudnngemm_swigludense_gemm_persistent_swigluPersistentDenseGemmKernel_object_at__TiledMMA_ThrLayoutVMNK21111000_PermutationMNK____MMAAtom_ThrID21_ShapeMNK25612832_TV_0
        .type           kernel_cutlass_kernel_cudnngemm_swigludense_gemm_persistent_swigluPersistentDenseGemmKernel_object_at__TiledMMA_ThrLayoutVMNK21111000_PermutationMNK____MMAAtom_ThrID21_ShapeMNK25612832_TV_0,@function
        .size           kernel_cutlass_kernel_cudnngemm_swigludense_gemm_persistent_swigluPersistentDenseGemmKernel_object_at__TiledMMA_ThrLayoutVMNK21111000_PermutationMNK____MMAAtom_ThrID21_ShapeMNK25612832_TV_0,(.L_x_71 - kernel_cutlass_kernel_cudnngemm_swigludense_gemm_persistent_swigluPersistentDenseGemmKernel_object_at__TiledMMA_ThrLayoutVMNK21111000_PermutationMNK____MMAAtom_ThrID21_ShapeMNK25612832_TV_0)
        .other          kernel_cutlass_kernel_cudnngemm_swigludense_gemm_persistent_swigluPersistentDenseGemmKernel_object_at__TiledMMA_ThrLayoutVMNK21111000_PermutationMNK____MMAAtom_ThrID21_ShapeMNK25612832_TV_0,@"STO_CUDA_ENTRY STV_DEFAULT"
kernel_cutlass_kernel_cudnngemm_swigludense_gemm_persistent_swigluPersistentDenseGemmKernel_object_at__TiledMMA_ThrLayoutVMNK21111000_PermutationMNK____MMAAtom_ThrID21_ShapeMNK25612832_TV_0:
.text.kernel_cutlass_kernel_cudnngemm_swigludense_gemm_persistent_swigluPersistentDenseGemmKernel_object_at__TiledMMA_ThrLayoutVMNK21111000_PermutationMNK____MMAAtom_ThrID21_ShapeMNK25612832_TV_0:
[----:B------:R-:W1:Y:S01]  /*0000*/  LDC R1, c[0x0][0x37c] ;  /* 0x0000df00ff017b82 */ /* 0x000e620000000800 */
[----:B------:R-:W2:Y:S07]  /*0010*/  S2R R4, SR_TID.X ;  /* 0x0000000000047919 */ /* 0x000eae0000002100 */
[----:B------:R-:W3:Y:S01]  /*0020*/  S2UR UR4, SR_CgaCtaId ;  /* 0x00000000000479c3 */ /* 0x000ee20000008800 */
[----:B------:R-:W4:Y:S01]  /*0030*/  LDCU.U8 UR5, c[0x0][0x382] ;  /* 0x00007040ff0577ac */ /* 0x000f220008000000 */
[----:B------:R-:W5:Y:S06]  /*0040*/  LDCU UR7, c[0x0][0x36c] ;  /* 0x00006d80ff0777ac */ /* 0x000f6c0008000800 */
[----:B------:R-:W1:Y:S01]  /*0050*/  S2UR UR21, SR_CTAID.X ;  /* 0x00000000001579c3 */ /* 0x000e620000002500 */
[----:B------:R-:W1:Y:S01]  /*0060*/  LDCU.U8 UR6, c[0x0][0x381] ;  /* 0x00007020ff0677ac */ /* 0x000e620008000000 */
[----:B------:R-:W-:Y:S01]  /*0070*/  UMOV UR26, 0x5 ;  /* 0x00000005001a7882 */ /* 0x000fe20000000000 */
[----:B----4-:R-:W-:-:S02]  /*0080*/  ULOP3.LUT UR5, UR5, 0x1, URZ, 0xc0, !UPT ;  /* 0x0000000105057892 */ /* 0x010fc4000f8ec0ff */
[----:B-----5:R-:W-:Y:S02]  /*0090*/  UISETP.EQ.U32.AND UP2, UPT, UR7, 0x1, UPT ;  /* 0x000000010700788c */ /* 0x020fe4000bf42070 */
[----:B---3--:R-:W-:Y:S02]  /*00a0*/  USHF.R.S32.HI UR28, URZ, 0x1f, UR4 ;  /* 0x0000001fff1c7899 */ /* 0x008fe40008011404 */
[----:B------:R-:W-:Y:S02]  /*00b0*/  ULEA.HI UR36, UR4, UR4, URZ, 0x1 ;  /* 0x0000000404247291 */ /* 0x000fe4000f8f08ff */
[----:B------:R-:W-:Y:S01]  /*00c0*/  ULEA.HI UR28, UR28, UR4, URZ, 0x2 ;  /* 0x000000041c1c7291 */ /* 0x000fe2000f8f10ff */
[----:B--2---:R-:W-:Y:S01]  /*00d0*/  SHF.R.U32.HI R0, RZ, 0x5, R4 ;  /* 0x00000005ff007819 */ /* 0x004fe20000011604 */
[----:B------:R-:W-:Y:S02]  /*00e0*/  UISETP.NE.U32.AND UP6, UPT, UR5, 0x1, UPT ;  /* 0x000000010500788c */ /* 0x000fe4000bfc5070 */
[----:B------:R-:W-:Y:S01]  /*00f0*/  USHF.R.S32.HI UR7, URZ, 0x2, UR28 ;  /* 0x00000002ff077899 */ /* 0x000fe2000801141c */
[----:B------:R-:W-:Y:S01]  /*0100*/  R2UR UR23, R0 ;  /* 0x00000000001772ca */ /* 0x000fe200000e0000 */
[----:B------:R-:W-:-:S02]  /*0110*/  USHF.R.S32.HI UR5, URZ, 0x1, UR36 ;  /* 0x00000001ff057899 */ /* 0x000fc40008011424 */
[----:B------:R-:W-:Y:S02]  /*0120*/  ULEA.HI UR28, UR28, UR7, URZ, 0x1 ;  /* 0x000000071c1c7291 */ /* 0x000fe4000f8f08ff */
[----:B------:R-:W-:Y:S02]  /*0130*/  ULOP3.LUT UR13, UR36, 0xfffffffe, URZ, 0xc0, !UPT ;  /* 0xfffffffe240d7892 */ /* 0x000fe4000f8ec0ff */
[----:B------:R-:W-:Y:S02]  /*0140*/  ULEA.HI UR36, UR36, UR5, URZ, 0x1 ;  /* 0x0000000524247291 */ /* 0x000fe4000f8f08ff */
[----:B------:R-:W-:Y:S02]  /*0150*/  ULOP3.LUT UR28, UR28, 0xfffffffe, URZ, 0xc0, !UPT ;  /* 0xfffffffe1c1c7892 */ /* 0x000fe4000f8ec0ff */
[----:B-1----:R-:W-:Y:S02]  /*0160*/  ULOP3.LUT UR6, UR6, 0x1, URZ, 0xc0, !UPT ;  /* 0x0000000106067892 */ /* 0x002fe4000f8ec0ff */
[----:B------:R-:W-:-:S02]  /*0170*/  UISETP.NE.AND UP4, UPT, UR23, 0x5, UPT ;  /* 0x000000051700788c */ /* 0x000fc4000bf85270 */
[----:B------:R-:W-:Y:S02]  /*0180*/  UIADD3 UR13, UPT, UPT, -UR13, UR4, URZ ;  /* 0x000000040d0d7290 */ /* 0x000fe4000fffe1ff */
[----:B------:R-:W-:Y:S02]  /*0190*/  ULOP3.LUT UR36, UR36, 0xfffffffe, URZ, 0xc0, !UPT ;  /* 0xfffffffe24247892 */ /* 0x000fe4000f8ec0ff */
[----:B------:R-:W-:Y:S02]  /*01a0*/  UIADD3 UR28, UPT, UPT, UR7, -UR28, URZ ;  /* 0x8000001c071c7290 */ /* 0x000fe4000fffe0ff */
[----:B------:R-:W-:Y:S02]  /*01b0*/  UISETP.NE.U32.AND UP5, UPT, UR6, 0x1, UPT ;  /* 0x000000010600788c */ /* 0x000fe4000bfa5070 */
[----:B------:R-:W-:Y:S02]  /*01c0*/  UIADD3 UR36, UPT, UPT, UR5, -UR36, URZ ;  /* 0x8000002405247290 */ /* 0x000fe4000fffe0ff */
[----:B------:R-:W-:-:S02]  /*01d0*/  ULEA UR6, UR28, UR13, 0x2 ;  /* 0x0000000d1c067291 */ /* 0x000fc4000f8e10ff */
[----:B------:R-:W-:Y:S02]  /*01e0*/  ULOP3.LUT UR14, UR21, 0x1, URZ, 0xc0, !UPT ;  /* 0x00000001150e7892 */ /* 0x000fe4000f8ec0ff */
[----:B------:R-:W-:Y:S02]  /*01f0*/  UISETP.NE.AND UP3, UPT, UR23, URZ, UPT ;  /* 0x000000ff1700728c */ /* 0x000fe4000bf65270 */
[----:B------:R-:W-:Y:S02]  /*0200*/  UIADD3 UR27, UPT, UPT, UR36, UR36, URZ ;  /* 0x00000024241b7290 */ /* 0x000fe4000fffe0ff */
[----:B------:R-:W-:Y:S01]  /*0210*/  USHF.L.U32 UR26, UR26, UR6, URZ ;  /* 0x000000061a1a7299 */ /* 0x000fe200080006ff */
[----:B------:R-:W-:Y:S11]  /*0220*/  BRA.U UP4, `(.L_x_0) ;  /* 0x0000000104387547 */ /* 0x000ff6000b800000 */
[----:B------:R-:W1:Y:S02]  /*0230*/  LDCU.64 UR6, c[0x0][0x348] ;  /* 0x00006900ff0677ac */ /* 0x000e640008000a00 */
[----:B-1----:R-:W-:Y:S02]  /*0240*/  UIADD3 UR16, UP1, UPT, UR6, 0x40, URZ ;  /* 0x0000004006107890 */ /* 0x002fe4000ff3e0ff */
[----:B------:R-:W-:Y:S02]  /*0250*/  UIADD3 UR10, UP0, UPT, UR6, 0xc0, URZ ;  /* 0x000000c0060a7890 */ /* 0x000fe4000ff1e0ff */
[----:B------:R-:W-:Y:S02]  /*0260*/  UIADD3.X UR17, UPT, UPT, URZ, UR7, URZ, UP1, !UPT ;  /* 0x00000007ff117290 */ /* 0x000fe40008ffe4ff */
[----:B------:R-:W-:Y:S02]  /*0270*/  UIADD3 UR8, UP1, UPT, UR6, 0x140, URZ ;  /* 0x0000014006087890 */ /* 0x000fe4000ff3e0ff */
[----:B------:R-:W-:-:S02]  /*0280*/  UIADD3.X UR11, UPT, UPT, URZ, UR7, URZ, UP0, !UPT ;  /* 0x00000007ff0b7290 */ /* 0x000fc400087fe4ff */
[----:B------:R-:W-:Y:S02]  /*0290*/  UIADD3 UR6, UP0, UPT, UR6, 0x1c0, URZ ;  /* 0x000001c006067890 */ /* 0x000fe4000ff1e0ff */
[----:B------:R-:W-:Y:S01]  /*02a0*/  UIADD3.X UR9, UPT, UPT, URZ, UR7, URZ, UP1, !UPT ;  /* 0x00000007ff097290 */ /* 0x000fe20008ffe4ff */
[----:B------:R1:W-:Y:S01]  /*02b0*/  UTMACCTL.PF [UR16] ;  /* 0x00000000100079b9 */ /* 0x0003e20008040000 */
[----:B------:R-:W-:-:S03]  /*02c0*/  UIADD3.X UR7, UPT, UPT, URZ, UR7, URZ, UP0, !UPT ;  /* 0x00000007ff077290 */ /* 0x000fc600087fe4ff */
[----:B------:R1:W-:Y:S04]  /*02d0*/  UTMACCTL.PF [UR10] ;  /* 0x000000000a0079b9 */ /* 0x0003e80008040000 */
[----:B------:R1:W-:Y:S02]  /*02e0*/  UTMACCTL.PF [UR8] ;  /* 0x00000000080079b9 */ /* 0x0003e40008040000 */
[----:B------:R1:W-:Y:S02]  /*02f0*/  UTMACCTL.PF [UR6] ;  /* 0x00000000060079b9 */ /* 0x0003e40008040000 */
[----:B-1----:R-:W-:Y:S01]  /*0300*/  NOP ;  /* 0x0000000000007918 */ /* 0x002fe20000000000 */
.L_x_0:
[----:B------:R-:W-:Y:S05]  /*0310*/  BRA.U UP3, `(.L_x_1) ;  /* 0x0000000103687547 */ /* 0x000fea000b800000 */
[----:B------:R-:W-:Y:S01]  /*0320*/  UMOV UR7, 0x400 ;  /* 0x0000040000077882 */ /* 0x000fe20000000000 */
[----:B------:R-:W-:Y:S01]  /*0330*/  UMOV UR8, 0x1 ;  /* 0x0000000100087882 */ /* 0x000fe20000000000 */
[----:B------:R-:W-:Y:S02]  /*0340*/  ULEA UR7, UR4, UR7, 0x18 ;  /* 0x0000000704077291 */ /* 0x000fe4000f8ec0ff */
[----:B------:R-:W-:-:S04]  /*0350*/  UIADD3 UR8, UPT, UPT, -UR8, 0x100000, URZ ;  /* 0x0010000008087890 */ /* 0x000fc8000fffe1ff */
[----:B------:R-:W-:Y:S02]  /*0360*/  USHF.L.U32 UR9, UR8, 0xb, URZ ;  /* 0x0000000b08097899 */ /* 0x000fe400080006ff */
[----:B------:R-:W-:Y:S01]  /*0370*/  USHF.L.U32 UR8, UR8, 0x1, URZ ;  /* 0x0000000108087899 */ /* 0x000fe200080006ff */
[----:B------:R-:W-:Y:S02]  /*0380*/  UMOV UR6, 0x3 ;  /* 0x0000000300067882 */ /* 0x000fe40000000000 */
[----:B------:R-:W-:-:S04]  /*0390*/  UIADD3 UR10, UPT, UPT, -UR6, 0x100000, URZ ;  /* 0x00100000060a7890 */ /* 0x000fc8000fffe1ff */
[----:B------:R-:W-:Y:S02]  /*03a0*/  USHF.L.U32 UR11, UR10, 0xb, URZ ;  /* 0x0000000b0a0b7899 */ /* 0x000fe400080006ff */
[----:B------:R-:W-:Y:S01]  /*03b0*/  USHF.L.U32 UR10, UR10, 0x1, URZ ;  /* 0x000000010a0a7899 */ /* 0x000fe200080006ff */
[----:B------:R-:W1:Y:S02]  /*03c0*/  FENCE.VIEW.ASYNC.S ;  /* 0x00000000000073c6 */ /* 0x000e640000000000 */
[----:B-1----:R1:W2:Y:S01]  /*03d0*/  SYNCS.EXCH.64 URZ, [UR7], UR8 ;  /* 0x0000000807ff75b2 */ /* 0x0022a20008000100 */
[----:B------:R1:W3:Y:S01]  /*03e0*/  SYNCS.EXCH.64 URZ, [UR7+0x8], UR8 ;  /* 0x0000080807ff75b2 */ /* 0x0002e20008000100 */
[----:B------:R1:W4:Y:S01]  /*03f0*/  SYNCS.EXCH.64 URZ, [UR7+0x10], UR8 ;  /* 0x0000100807ff75b2 */ /* 0x0003220008000100 */
[----:B------:R1:W5:Y:S01]  /*0400*/  SYNCS.EXCH.64 URZ, [UR7+0x18], UR8 ;  /* 0x0000180807ff75b2 */ /* 0x0003620008000100 */
[----:B------:R1:W1:Y:S01]  /*0410*/  SYNCS.EXCH.64 URZ, [UR7+0x20], UR8 ;  /* 0x0000200807ff75b2 */ /* 0x0002620008000100 */
[----:B------:R1:W1:Y:S01]  /*0420*/  SYNCS.EXCH.64 URZ, [UR7+0x28], UR8 ;  /* 0x0000280807ff75b2 */ /* 0x0002620008000100 */
[----:B------:R1:W1:Y:S03]  /*0430*/  SYNCS.EXCH.64 URZ, [UR7+0x30], UR8 ;  /* 0x0000300807ff75b2 */ /* 0x0002660008000100 */
[----:B------:R1:W1:Y:S01]  /*0440*/  SYNCS.EXCH.64 URZ, [UR7+0x38], UR10 ;  /* 0x0000380a07ff75b2 */ /* 0x0002620008000100 */
[----:B------:R1:W1:Y:S01]  /*0450*/  SYNCS.EXCH.64 URZ, [UR7+0x40], UR10 ;  /* 0x0000400a07ff75b2 */ /* 0x0002620008000100 */
[----:B------:R1:W1:Y:S01]  /*0460*/  SYNCS.EXCH.64 URZ, [UR7+0x48], UR10 ;  /* 0x0000480a07ff75b2 */ /* 0x0002620008000100 */
[----:B------:R1:W1:Y:S01]  /*0470*/  SYNCS.EXCH.64 URZ, [UR7+0x50], UR10 ;  /* 0x0000500a07ff75b2 */ /* 0x0002620008000100 */
[----:B------:R1:W1:Y:S01]  /*0480*/  SYNCS.EXCH.64 URZ, [UR7+0x58], UR10 ;  /* 0x0000580a07ff75b2 */ /* 0x0002620008000100 */
[----:B------:R1:W1:Y:S01]  /*0490*/  SYNCS.EXCH.64 URZ, [UR7+0x60], UR10 ;  /* 0x0000600a07ff75b2 */ /* 0x0002620008000100 */
[----:B------:R1:W1:Y:S01]  /*04a0*/  SYNCS.EXCH.64 URZ, [UR7+0x68], UR10 ;  /* 0x0000680a07ff75b2 */ /* 0x0002620008000100 */
[----:B------:R-:W-:Y:S01]  /*04b0*/  NOP ;  /* 0x0000000000007918 */ /* 0x000fe20000000000 */
.L_x_1:
[----:B------:R-:W-:Y:S01]  /*04c0*/  NOP ;  /* 0x0000000000007918 */ /* 0x000fe20000000000 */
[----:B------:R-:W-:Y:S05]  /*04d0*/  BRA.U !UP2, `(.L_x_2) ;  /* 0x000000010a087547 */ /* 0x000fea000b800000 */
[----:B-12345:R-:W-:Y:S01]  /*04e0*/  UCGABAR_ARV ;  /* 0x00000000000079c7 */ /* 0x03efe20008000000 */
[----:B------:R-:W-:Y:S05]  /*04f0*/  BRA `(.L_x_3) ;  /* 0x0000000000047947 */ /* 0x000fea0003800000 */
.L_x_2:
[----:B-12345:R-:W-:Y:S01]  /*0500*/  NOP ;  /* 0x0000000000007918 */ /* 0x03efe20000000000 */
.L_x_3:
[----:B------:R-:W-:Y:S05]  /*0510*/  BRA.U !UP2, `(.L_x_4) ;  /* 0x000000010a0c7547 */ /* 0x000fea000b800000 */
[----:B------:R-:W-:Y:S01]  /*0520*/  UCGABAR_WAIT ;  /* 0x0000000000007dc7 */ /* 0x000fe20008000000 */
[----:B------:R-:W-:Y:S01]  /*0530*/  CCTL.IVALL ;  /* 0x00000000ff00798f */ /* 0x000fe20002000000 */
[----:B------:R-:W-:Y:S05]  /*0540*/  BRA `(.L_x_5) ;  /* 0x0000000000047947 */ /* 0x000fea0003800000 */
.L_x_4:
[----:B------:R-:W-:Y:S06]  /*0550*/  BAR.SYNC.DEFER_BLOCKING 0x0 ;  /* 0x0000000000007b1d */ /* 0x000fec0000010000 */
.L_x_5:
[----:B------:R-:W-:Y:S01]  /*0560*/  UIADD3 UR6, UPT, UPT, UR5, UR5, URZ ;  /* 0x0000000505067290 */ /* 0x000fe2000fffe0ff */
[----:B------:R-:W-:Y:S01]  /*0570*/  UMOV UR24, 0x3 ;  /* 0x0000000300187882 */ /* 0x000fe20000000000 */
[----:B------:R-:W-:Y:S02]  /*0580*/  UIADD3 UR12, UPT, UPT, UR5, -0x1, URZ ;  /* 0xffffffff050c7890 */ /* 0x000fe4000fffe0ff */
[----:B------:R-:W-:Y:S02]  /*0590*/  UISETP.NE.AND UP0, UPT, UR4, UR6, UPT ;  /* 0x000000060400728c */ /* 0x000fe4000bf05270 */
[----:B------:R-:W-:Y:S02]  /*05a0*/  ULEA UR6, UR28, UR27, 0x2 ;  /* 0x0000001b1c067291 */ /* 0x000fe4000f8e10ff */
[----:B------:R-:W-:Y:S02]  /*05b0*/  UISETP.LT.AND UP0, UPT, UR4, URZ, UP0 ;  /* 0x000000ff0400728c */ /* 0x000fe40008701270 */
[----:B------:R-:W-:-:S09]  /*05c0*/  USHF.L.U32 UR24, UR24, UR6, URZ ;  /* 0x0000000618187299 */ /* 0x000fd200080006ff */
[----:B------:R-:W-:Y:S01]  /*05d0*/  @!UP0 UIADD3 UR12, UPT, UPT, UR5, URZ, URZ ;  /* 0x000000ff050c8290 */ /* 0x000fe2000fffe0ff */
[----:B------:R-:W-:Y:S11]  /*05e0*/  BRA.U UP3, `(.L_x_6) ;  /* 0x0000000103407547 */ /* 0x000ff6000b800000 */
[----:B------:R-:W-:Y:S01]  /*05f0*/  UMOV UR7, 0x400 ;  /* 0x0000040000077882 */ /* 0x000fe20000000000 */
[----:B------:R-:W-:Y:S01]  /*0600*/  UMOV UR6, 0x1 ;  /* 0x0000000100067882 */ /* 0x000fe20000000000 */
[----:B------:R-:W-:Y:S01]  /*0610*/  UMOV UR5, 0x8 ;  /* 0x0000000800057882 */ /* 0x000fe20000000000 */
[----:B------:R-:W-:Y:S02]  /*0620*/  ULEA UR7, UR4, UR7, 0x18 ;  /* 0x0000000704077291 */ /* 0x000fe4000f8ec0ff */
[----:B------:R-:W-:-:S04]  /*0630*/  UIADD3 UR8, UPT, UPT, -UR6, 0x100000, URZ ;  /* 0x0010000006087890 */ /* 0x000fc8000fffe1ff */
[----:B------:R-:W-:Y:S02]  /*0640*/  USHF.L.U32 UR9, UR8, 0xb, URZ ;  /* 0x0000000b08097899 */ /* 0x000fe400080006ff */
[----:B------:R-:W-:Y:S02]  /*0650*/  USHF.L.U32 UR8, UR8, 0x1, URZ ;  /* 0x0000000108087899 */ /* 0x000fe400080006ff */
[----:B------:R-:W-:-:S04]  /*0660*/  UIADD3 UR10, UPT, UPT, -UR5, 0x100000, URZ ;  /* 0x00100000050a7890 */ /* 0x000fc8000fffe1ff */
[----:B------:R-:W-:Y:S02]  /*0670*/  USHF.L.U32 UR11, UR10, 0xb, URZ ;  /* 0x0000000b0a0b7899 */ /* 0x000fe400080006ff */
[----:B------:R-:W-:Y:S01]  /*0680*/  USHF.L.U32 UR10, UR10, 0x1, URZ ;  /* 0x000000010a0a7899 */ /* 0x000fe200080006ff */
[----:B------:R-:W1:Y:S03]  /*0690*/  FENCE.VIEW.ASYNC.S ;  /* 0x00000000000073c6 */ /* 0x000e660000000000 */
[----:B-1----:R1:W2:Y:S01]  /*06a0*/  SYNCS.EXCH.64 URZ, [UR7+0x70], UR8 ;  /* 0x0000700807ff75b2 */ /* 0x0022a20008000100 */
[----:B------:R1:W3:Y:S07]  /*06b0*/  SYNCS.EXCH.64 URZ, [UR7+0x78], UR8 ;  /* 0x0000780807ff75b2 */ /* 0x0002ee0008000100 */
[----:B------:R1:W4:Y:S01]  /*06c0*/  SYNCS.EXCH.64 URZ, [UR7+0x80], UR10 ;  /* 0x0000800a07ff75b2 */ /* 0x0003220008000100 */
[----:B------:R1:W5:Y:S01]  /*06d0*/  SYNCS.EXCH.64 URZ, [UR7+0x88], UR10 ;  /* 0x0000880a07ff75b2 */ /* 0x0003620008000100 */
[----:B------:R-:W-:Y:S01]  /*06e0*/  NOP ;  /* 0x0000000000007918 */ /* 0x000fe20000000000 */
.L_x_6:
[----:B------:R-:W-:Y:S01]  /*06f0*/  NOP ;  /* 0x0000000000007918 */ /* 0x000fe20000000000 */
[----:B------:R-:W-:Y:S05]  /*0700*/  BRA.U !UP2, `(.L_x_7) ;  /* 0x000000010a087547 */ /* 0x000fea000b800000 */
[----:B--2345:R-:W-:Y:S01]  /*0710*/  UCGABAR_ARV ;  /* 0x00000000000079c7 */ /* 0x03cfe20008000000 */
[----:B------:R-:W-:Y:S05]  /*0720*/  BRA `(.L_x_8) ;  /* 0x0000000000047947 */ /* 0x000fea0003800000 */
.L_x_7:
[----:B--2345:R-:W-:Y:S01]  /*0730*/  NOP ;  /* 0x0000000000007918 */ /* 0x03cfe20000000000 */
.L_x_8:
[----:B------:R-:W-:Y:S05]  /*0740*/  BRA.U !UP2, `(.L_x_9) ;  /* 0x000000010a0c7547 */ /* 0x000fea000b800000 */
[----:B------:R-:W-:Y:S01]  /*0750*/  UCGABAR_WAIT ;  /* 0x0000000000007dc7 */ /* 0x000fe20008000000 */
[----:B------:R-:W-:Y:S01]  /*0760*/  CCTL.IVALL ;  /* 0x00000000ff00798f */ /* 0x000fe20002000000 */
[----:B------:R-:W-:Y:S05]  /*0770*/  BRA `(.L_x_10) ;  /* 0x0000000000047947 */ /* 0x000fea0003800000 */
.L_x_9:
[----:B------:R-:W-:Y:S06]  /*0780*/  BAR.SYNC.DEFER_BLOCKING 0x0 ;  /* 0x0000000000007b1d */ /* 0x000fec0000010000 */
.L_x_10:
[----:B------:R-:W-:Y:S05]  /*0790*/  BRA.U UP4, `(.L_x_11) ;  /* 0x0000000104287547 */ /* 0x000fea000b800000 */
[----:B------:R-:W-:Y:S01]  /*07a0*/  UMOV UR6, 0x400 ;  /* 0x0000040000067882 */ /* 0x000fe20000000000 */
[----:B------:R-:W-:Y:S01]  /*07b0*/  UMOV UR5, 0x20 ;  /* 0x0000002000057882 */ /* 0x000fe20000000000 */
[----:B------:R-:W-:Y:S02]  /*07c0*/  ULEA UR6, UR4, UR6, 0x18 ;  /* 0x0000000604067291 */ /* 0x000fe4000f8ec0ff */
[----:B-1----:R-:W-:-:S04]  /*07d0*/  UIADD3 UR8, UPT, UPT, -UR5, 0x100000, URZ ;  /* 0x0010000005087890 */ /* 0x002fc8000fffe1ff */
[----:B------:R-:W-:Y:S02]  /*07e0*/  USHF.L.U32 UR9, UR8, 0xb, URZ ;  /* 0x0000000b08097899 */ /* 0x000fe400080006ff */
[----:B------:R-:W-:Y:S01]  /*07f0*/  USHF.L.U32 UR8, UR8, 0x1, URZ ;  /* 0x0000000108087899 */ /* 0x000fe200080006ff */
[----:B------:R-:W-:Y:S01]  /*0800*/  ELECT P0, URZ, PT ;  /* 0x0000000000ff782f */ /* 0x000fe20003800000 */
[----:B------:R-:W1:Y:S10]  /*0810*/  FENCE.VIEW.ASYNC.S ;  /* 0x00000000000073c6 */ /* 0x000e740000000000 */
[----:B-1----:R2:W3:Y:S02]  /*0820*/  SYNCS.EXCH.64 URZ, [UR6+0x90], UR8 ;  /* 0x0000900806ff75b2 */ /* 0x0024e40008000100 */
[----:B--2---:R-:W-:Y:S01]  /*0830*/  NOP ;  /* 0x0000000000007918 */ /* 0x004fe20000000000 */
.L_x_11:
[----:B------:R-:W-:Y:S01]  /*0840*/  NOP ;  /* 0x0000000000007918 */ /* 0x000fe20000000000 */
[----:B------:R-:W-:Y:S05]  /*0850*/  BRA.U !UP2, `(.L_x_12) ;  /* 0x000000010a087547 */ /* 0x000fea000b800000 */
[----:B---3--:R-:W-:Y:S01]  /*0860*/  UCGABAR_ARV ;  /* 0x00000000000079c7 */ /* 0x008fe20008000000 */
[----:B------:R-:W-:Y:S05]  /*0870*/  BRA `(.L_x_13) ;  /* 0x0000000000047947 */ /* 0x000fea0003800000 */
.L_x_12:
[----:B---3--:R-:W-:Y:S01]  /*0880*/  NOP ;  /* 0x0000000000007918 */ /* 0x008fe20000000000 */
.L_x_13:
[----:B------:R-:W-:Y:S01]  /*0890*/  USHF.L.U32 UR22, UR14, 0x7, URZ ;  /* 0x000000070e167899 */ /* 0x000fe200080006ff */
[----:B------:R-:W-:Y:S05]  /*08a0*/  BRA.U !UP2, `(.L_x_14) ;  /* 0x000000010a0c7547 */ /* 0x000fea000b800000 */
[----:B------:R-:W-:Y:S01]  /*08b0*/  UCGABAR_WAIT ;  /* 0x0000000000007dc7 */ /* 0x000fe20008000000 */
[----:B------:R-:W-:Y:S01]  /*08c0*/  CCTL.IVALL ;  /* 0x00000000ff00798f */ /* 0x000fe20002000000 */
[----:B------:R-:W-:Y:S05]  /*08d0*/  BRA `(.L_x_15) ;  /* 0x0000000000047947 */ /* 0x000fea0003800000 */
.L_x_14:
[----:B------:R-:W-:Y:S06]  /*08e0*/  BAR.SYNC.DEFER_BLOCKING 0x0 ;  /* 0x0000000000007b1d */ /* 0x000fec0000010000 */
.L_x_15:
[----:B------:R-:W-:Y:S01]  /*08f0*/  ULOP3.LUT UR5, UR4, 0x3, URZ, 0xc0, !UPT ;  /* 0x0000000304057892 */ /* 0x000fe2000f8ec0ff */
[----:B------:R-:W-:Y:S01]  /*0900*/  UMOV UR25, 0x11 ;  /* 0x0000001100197882 */ /* 0x000fe20000000000 */
[----:B------:R-:W2:Y:S01]  /*0910*/  LDCU.U8 UR20, c[0x0][0x5c8] ;  /* 0x0000b900ff1477ac */ /* 0x000ea20008000000 */
[----:B------:R-:W3:Y:S01]  /*0920*/  LDCU.U8 UR19, c[0x0][0x5c9] ;  /* 0x0000b920ff1377ac */ /* 0x000ee20008000000 */
[----:B------:R-:W4:Y:S01]  /*0930*/  LDCU.U8 UR18, c[0x0][0x5d4] ;  /* 0x0000ba80ff1277ac */ /* 0x000f220008000000 */
[----:B------:R-:W5:Y:S01]  /*0940*/  LDCU.U8 UR17, c[0x0][0x5d5] ;  /* 0x0000baa0ff1177ac */ /* 0x000f620008000000 */
[----:B------:R-:W1:Y:S01]  /*0950*/  LDCU.U8 UR16, c[0x0][0x5e0] ;  /* 0x0000bc00ff1077ac */ /* 0x000e620008000000 */
[----:B------:R-:W1:Y:S01]  /*0960*/  LDCU.U8 UR15, c[0x0][0x5e1] ;  /* 0x0000bc20ff0f77ac */ /* 0x000e620008000000 */
[----:B------:R-:W-:Y:S01]  /*0970*/  USHF.L.U32 UR25, UR25, UR5, URZ ;  /* 0x0000000519197299 */ /* 0x000fe200080006ff */
[----:B------:R-:W-:Y:S05]  /*0980*/  BRA.U UP4, `(.L_x_16) ;  /* 0x0000000904bc7547 */ /* 0x000fea000b800000 */
[----:B------:R-:W5:Y:S01]  /*0990*/  S2UR UR35, SR_CTAID.Z ;  /* 0x00000000002379c3 */ /* 0x000f620000002700 */
[----:B------:R-:W-:Y:S01]  /*09a0*/  UMOV UR34, 0x1 ;  /* 0x0000000100227882 */ /* 0x000fe20000000000 */
[----:B------:R-:W-:Y:S01]  /*09b0*/  UMOV UR33, URZ ;  /* 0x000000ff00217c82 */ /* 0x000fe20008000000 */
[----:B-----5:R-:W-:-:S09]  /*09c0*/  UISETP.GT.U32.AND UP0, UPT, UR35, 0x7f, UPT ;  /* 0x0000007f2300788c */ /* 0x020fd2000bf04070 */
[----:B------:R-:W-:Y:S05]  /*09d0*/  BRA.U UP0, `(.L_x_17) ;  /* 0x0000000900147547 */ /* 0x000fea000b800000 */
[----:B------:R-:W5:Y:S01]  /*09e0*/  LDCU.64 UR4, c[0x0][0x5c0] ;  /* 0x0000b800ff0477ac */ /* 0x000f620008000a00 */
[----:B-1----:R-:W1:Y:S01]  /*09f0*/  S2UR UR11, SR_CTAID.Y ;  /* 0x00000000000b79c3 */ /* 0x002e620000002600 */
[----:B------:R-:W4:Y:S01]  /*0a00*/  LDCU UR8, c[0x0][0x5d0] ;  /* 0x0000ba00ff0877ac */ /* 0x000f220008000800 */
[----:B------:R-:W3:Y:S06]  /*0a10*/  LDCU.64 UR38, c[0x0][0x348] ;  /* 0x00006900ff2677ac */ /* 0x000eec0008000a00 */
[----:B------:R-:W2:Y:S01]  /*0a20*/  S2UR UR29, SR_CgaCtaId ;  /* 0x00000000001d79c3 */ /* 0x000ea20000008800 */
[----:B------:R-:W-:Y:S01]  /*0a30*/  UMOV UR33, URZ ;  /* 0x000000ff00217c82 */ /* 0x000fe20008000000 */
[----:B------:R-:W-:Y:S01]  /*0a40*/  UMOV UR34, 0x1 ;  /* 0x0000000100227882 */ /* 0x000fe20000000000 */
[----:B-----5:R-:W-:-:S04]  /*0a50*/  UIMAD.WIDE.U32 UR6, UR35, UR5, URZ ;  /* 0x00000005230672a5 */ /* 0x020fc8000f8e00ff */
[----:B------:R-:W-:-:S04]  /*0a60*/  UIADD3 UR5, UPT, UPT, UR35, -UR7, URZ ;  /* 0x8000000723057290 */ /* 0x000fc8000fffe0ff */
[----:B--2---:R-:W-:-:S04]  /*0a70*/  USHF.R.U32.HI UR5, URZ, UR20, UR5 ;  /* 0x00000014ff057299 */ /* 0x004fc80008011605 */
[----:B------:R-:W-:-:S04]  /*0a80*/  UIADD3 UR5, UPT, UPT, UR7, UR5, URZ ;  /* 0x0000000507057290 */ /* 0x000fc8000fffe0ff */
[----:B---3--:R-:W-:-:S04]  /*0a90*/  USHF.R.U32.HI UR6, URZ, UR19, UR5 ;  /* 0x00000013ff067299 */ /* 0x008fc80008011605 */
[----:B------:R-:W-:-:S04]  /*0aa0*/  UIADD3 UR6, UPT, UPT, -UR6, URZ, URZ ;  /* 0x000000ff06067290 */ /* 0x000fc8000fffe1ff */
[----:B------:R-:W-:Y:S01]  /*0ab0*/  UIMAD UR6, UR6, UR4, UR35 ;  /* 0x00000004060672a4 */ /* 0x000fe2000f8e0223 */
[----:B------:R-:W2:Y:S03]  /*0ac0*/  LDCU.64 UR4, c[0x0][0x5d8] ;  /* 0x0000bb00ff0477ac */ /* 0x000ea60008000a00 */
[----:B----4-:R-:W-:-:S04]  /*0ad0*/  UIMAD.WIDE.U32 UR8, UR6, UR8, URZ ;  /* 0x00000008060872a5 */ /* 0x010fc8000f8e00ff */
[----:B------:R-:W-:-:S04]  /*0ae0*/  UIADD3 UR7, UPT, UPT, UR6, -UR9, URZ ;  /* 0x8000000906077290 */ /* 0x000fc8000fffe0ff */
[----:B------:R-:W-:-:S04]  /*0af0*/  USHF.R.U32.HI UR7, URZ, UR18, UR7 ;  /* 0x00000012ff077299 */ /* 0x000fc80008011607 */
[----:B------:R-:W-:Y:S01]  /*0b00*/  UIADD3 UR7, UPT, UPT, UR9, UR7, URZ ;  /* 0x0000000709077290 */ /* 0x000fe2000fffe0ff */
[----:B------:R-:W3:Y:S03]  /*0b10*/  LDCU UR9, c[0x0][0x374] ;  /* 0x00006e80ff0977ac */ /* 0x000ee60008000800 */
[----:B------:R-:W-:Y:S01]  /*0b20*/  USHF.R.U32.HI UR8, URZ, UR17, UR7 ;  /* 0x00000011ff087299 */ /* 0x000fe20008011607 */
[----:B------:R-:W3:Y:S03]  /*0b30*/  LDCU UR10, c[0x0][0x370] ;  /* 0x00006e00ff0a77ac */ /* 0x000ee60008000800 */
[----:B--2---:R-:W-:-:S07]  /*0b40*/  UIMAD.WIDE.U32 UR30, UR8, UR5, URZ ;  /* 0x00000005081e72a5 */ /* 0x004fce000f8e00ff */
[----:B------:R-:W-:Y:S01]  /*0b50*/  UMOV UR5, UR31 ;  /* 0x0000001f00057c82 */ /* 0x000fe20008000000 */
[----:B------:R-:W-:Y:S02]  /*0b60*/  ULEA UR31, UR28, UR22, 0x6 ;  /* 0x000000161c1f7291 */ /* 0x000fe4000f8e30ff */
[----:B------:R-:W-:Y:S01]  /*0b70*/  UIADD3 UR7, UPT, UPT, UR8, -UR5, URZ ;  /* 0x8000000508077290 */ /* 0x000fe2000fffe0ff */
[----:B------:R-:W2:Y:S03]  /*0b80*/  LDCU UR30, c[0x0][0x378] ;  /* 0x00006f00ff1e77ac */ /* 0x000ea60008000800 */
[----:B------:R-:W-:Y:S02]  /*0b90*/  USHF.R.U32.HI UR7, URZ, UR16, UR7 ;  /* 0x00000010ff077299 */ /* 0x000fe40008011607 */
[----:B---3--:R-:W-:Y:S02]  /*0ba0*/  UIMAD UR10, UR9, UR10, URZ ;  /* 0x0000000a090a72a4 */ /* 0x008fe4000f8e02ff */
[----:B------:R-:W-:Y:S01]  /*0bb0*/  UIADD3 UR7, UPT, UPT, UR5, UR7, URZ ;  /* 0x0000000705077290 */ /* 0x000fe2000fffe0ff */
[----:B------:R-:W3:Y:S03]  /*0bc0*/  LDCU UR5, c[0x0][0x5cc] ;  /* 0x0000b980ff0577ac */ /* 0x000ee60008000800 */
[----:B------:R-:W-:Y:S01]  /*0bd0*/  USHF.R.U32.HI UR7, URZ, UR15, UR7 ;  /* 0x0000000fff077299 */ /* 0x000fe20008011607 */
[----:B------:R-:W-:-:S03]  /*0be0*/  UMOV UR9, 0x400 ;  /* 0x0000040000097882 */ /* 0x000fc60000000000 */
[----:B------:R-:W-:Y:S02]  /*0bf0*/  UIADD3 UR7, UPT, UPT, -UR7, URZ, URZ ;  /* 0x000000ff07077290 */ /* 0x000fe4000fffe1ff */
[----:B--2---:R-:W-:Y:S02]  /*0c00*/  UIMAD UR30, UR10, UR30, URZ ;  /* 0x0000001e0a1e72a4 */ /* 0x004fe4000f8e02ff */
[----:B------:R-:W-:Y:S02]  /*0c10*/  UIMAD UR7, UR7, UR4, UR8 ;  /* 0x00000004070772a4 */ /* 0x000fe4000f8e0208 */
[----:B-1----:R-:W-:Y:S02]  /*0c20*/  USHF.L.U32 UR4, UR11, 0x7, URZ ;  /* 0x000000070b047899 */ /* 0x002fe400080006ff */
[----:B------:R-:W-:Y:S02]  /*0c30*/  UIADD3 UR8, UPT, UPT, -UR8, URZ, URZ ;  /* 0x000000ff08087290 */ /* 0x000fe4000fffe1ff */
[----:B------:R-:W-:-:S02]  /*0c40*/  ULOP3.LUT UR4, UR4, 0x80, URZ, 0xc0, !UPT ;  /* 0x0000008004047892 */ /* 0x000fc4000f8ec0ff */
[----:B------:R-:W-:Y:S02]  /*0c50*/  ULEA UR29, UR29, UR9, 0x18 ;  /* 0x000000091d1d7291 */ /* 0x000fe4000f8ec0ff */
[----:B------:R-:W-:Y:S02]  /*0c60*/  ULEA UR32, UR14, UR4, 0x6 ;  /* 0x000000040e207291 */ /* 0x000fe4000f8e30ff */
[----:B------:R-:W-:Y:S02]  /*0c70*/  USHF.R.S32.HI UR4, URZ, 0x1f, UR30 ;  /* 0x0000001fff047899 */ /* 0x000fe4000801141e */
[----:B------:R-:W-:Y:S02]  /*0c80*/  ULEA UR32, UR36, UR32, 0x5 ;  /* 0x0000002024207291 */ /* 0x000fe4000f8e28ff */
[----:B------:R-:W-:Y:S02]  /*0c90*/  ULEA.HI UR30, UR4, UR30, URZ, 0x3 ;  /* 0x0000001e041e7291 */ /* 0x000fe4000f8f18ff */
[----:B---3--:R-:W-:-:S12]  /*0ca0*/  UIMAD UR5, UR8, UR5, UR6 ;  /* 0x00000005080572a4 */ /* 0x008fd8000f8e0206 */
.L_x_22:
[----:B------:R-:W-:Y:S02]  /*0cb0*/  USHF.L.U32 UR4, UR34, 0x1f, URZ ;  /* 0x0000001f22047899 */ /* 0x000fe400080006ff */
[----:B------:R-:W-:Y:S02]  /*0cc0*/  ULEA UR6, UR33, UR29, 0x3 ;  /* 0x0000001d21067291 */ /* 0x000fe4000f8e18ff */
[----:B------:R-:W-:Y:S02]  /*0cd0*/  USHF.L.U32 UR5, UR5, 0x2, URZ ;  /* 0x0000000205057899 */ /* 0x000fe400080006ff */
[----:B------:R-:W-:Y:S01]  /*0ce0*/  MOV R0, UR4 ;  /* 0x0000000400007c02 */ /* 0x000fe20008000f00 */
[----:B------:R-:W-:Y:S02]  /*0cf0*/  UIADD3 UR46, UP1, UPT, UR38, 0x40, URZ ;  /* 0x00000040262e7890 */ /* 0x000fe4000ff3e0ff */
[----:B------:R-:W-:Y:S02]  /*0d00*/  UIADD3 UR44, UP0, UPT, UR38, 0xc0, URZ ;  /* 0x000000c0262c7890 */ /* 0x000fe4000ff1e0ff */
[----:B-1----:R1:W2:Y:S01]  /*0d10*/  SYNCS.PHASECHK.TRANS64.TRYWAIT P1, [UR6+0x38], R0 ;  /* 0x00003800ff0075a7 */ /* 0x0022a20008021106 */
[----:B------:R-:W-:-:S02]  /*0d20*/  ULOP3.LUT UR6, UR5, 0x3, UR21, 0xf8, !UPT ;  /* 0x0000000305067892 */ /* 0x000fc4000f8ef815 */
[----:B------:R-:W-:Y:S02]  /*0d30*/  ULEA UR7, UR7, UR32, 0x8 ;  /* 0x0000002007077291 */ /* 0x000fe4000f8e40ff */
[----:B------:R-:W-:Y:S02]  /*0d40*/  ULEA.HI UR5, UR5, UR6, URZ, 0x1 ;  /* 0x0000000605057291 */ /* 0x000fe4000f8f08ff */
[----:B------:R-:W-:Y:S02]  /*0d50*/  UIADD3.X UR47, UPT, UPT, URZ, UR39, URZ, UP1, !UPT ;  /* 0x00000027ff2f7290 */ /* 0x000fe40008ffe4ff */
[----:B------:R-:W-:Y:S02]  /*0d60*/  ULOP3.LUT UR4, UR5, 0xfffffffe, URZ, 0xc0, !UPT ;  /* 0xfffffffe05047892 */ /* 0x000fe4000f8ec0ff */
[----:B------:R-:W-:Y:S02]  /*0d70*/  UIADD3.X UR45, UPT, UPT, URZ, UR39, URZ, UP0, !UPT ;  /* 0x00000027ff2d7290 */ /* 0x000fe400087fe4ff */
[----:B------:R-:W-:-:S02]  /*0d80*/  UISETP.NE.AND UP2, UPT, UR6, UR4, UPT ;  /* 0x000000040600728c */ /* 0x000fc4000bf45270 */
[----:B------:R-:W-:Y:S02]  /*0d90*/  USHF.R.U32.HI UR4, URZ, 0x1, UR5 ;  /* 0x00000001ff047899 */ /* 0x000fe40008011605 */
[----:B------:R-:W-:Y:S02]  /*0da0*/  UISETP.LT.AND UP2, UPT, UR6, URZ, UP2 ;  /* 0x000000ff0600728c */ /* 0x000fe40009741270 */
[----:B------:R-:W-:Y:S01]  /*0db0*/  UIADD3 UR11, UPT, UPT, UR4, -0x1, URZ ;  /* 0xffffffff040b7890 */ /* 0x000fe2000fffe0ff */
[----:B------:R-:W-:Y:S01]  /*0dc0*/  UMOV UR42, URZ ;  /* 0x000000ff002a7c82 */ /* 0x000fe20008000000 */
[----:B------:R-:W-:Y:S02]  /*0dd0*/  UPRMT UR41, URZ, 0x5410, UR25 ;  /* 0x00005410ff297896 */ /* 0x000fe40008000019 */
[----:B------:R-:W-:-:S05]  /*0de0*/  UPRMT UR40, URZ, 0x5410, UR26 ;  /* 0x00005410ff287896 */ /* 0x000fca000800001a */
[----:B------:R-:W-:Y:S02]  /*0df0*/  @!UP2 UIADD3 UR11, UPT, UPT, UR4, URZ, URZ ;  /* 0x000000ff040ba290 */ /* 0x000fe4000fffe0ff */
[----:B------:R-:W-:Y:S02]  /*0e00*/  UISETP.NE.AND UP2, UPT, UR14, URZ, UPT ;  /* 0x000000ff0e00728c */ /* 0x000fe4000bf45270 */
[----:B-1----:R-:W-:Y:S02]  /*0e10*/  ULEA UR11, UR11, UR31, 0x8 ;  /* 0x0000001f0b0b7291 */ /* 0x002fe4000f8e40ff */
.L_x_21:
[----:B---3--:R-:W-:Y:S01]  /*0e20*/  ULEA UR9, UR33, UR29, 0x3 ;  /* 0x0000001d21097291 */ /* 0x008fe2000f8e18ff */
[----:B-12---:R-:W-:Y:S11]  /*0e30*/  @P1 BRA `(.L_x_18) ;  /* 0x0000000000101947 */ /* 0x006ff60003800000 */
[----:B------:R-:W-:-:S06]  /*0e40*/  USHF.L.U32 UR4, UR34, 0x1f, URZ ;  /* 0x0000001f22047899 */ /* 0x000fcc00080006ff */
[----:B------:R-:W-:-:S04]  /*0e50*/  MOV R0, UR4 ;  /* 0x0000000400007c02 */ /* 0x000fc80008000f00 */
[----:B------:R-:W1:Y:S02]  /*0e60*/  SYNCS.PHASECHK.TRANS64.TRYWAIT P0, [UR9+0x38], R0 ;  /* 0x00003800ff0075a7 */ /* 0x000e640008001109 */
[----:B-1----:R-:W-:Y:S05]  /*0e70*/  @!P0 BRA `(.L_x_19) ;  /* 0x0000003800b48947 */ /* 0x002fea0003800000 */
.L_x_18:
[----:B------:R-:W-:Y:S05]  /*0e80*/  BRA.U UP2, `(.L_x_20) ;  /* 0x00000001020c7547 */ /* 0x000fea000b800000 */
[----:B------:R-:W-:-:S13]  /*0e90*/  ELECT P0, URZ, PT ;  /* 0x0000000000ff782f */ /* 0x000fda0003800000 */
[----:B-1----:R-:W-:-:S04]  /*0ea0*/  @P0 MOV R0, 0xc000 ;  /* 0x0000c00000000802 */ /* 0x002fc80000000f00 */
[----:B------:R2:W-:Y:S03]  /*0eb0*/  @P0 SYNCS.ARRIVE.TRANS64 RZ, [UR9], R0 ;  /* 0x00000000ffff09a7 */ /* 0x0005e60008000009 */
.L_x_20:
[----:B------:R-:W-:Y:S01]  /*0ec0*/  ULEA UR8, UR33, UR28, 0x1 ;  /* 0x0000001c21087291 */ /* 0x000fe2000f8e08ff */
[----:B------:R-:W-:Y:S01]  /*0ed0*/  PLOP3.LUT P1, PT, PT, PT, PT, 0x80, 0x8 ;  /* 0x000000000008781c */ /* 0x000fe20003f2f070 */
[----:B------:R-:W-:Y:S02]  /*0ee0*/  ULEA UR4, UR33, UR36, 0x1 ;  /* 0x0000002421047291 */ /* 0x000fe4000f8e08ff */
[----:B------:R-:W-:Y:S02]  /*0ef0*/  UIADD3 UR33, UPT, UPT, UR33, 0x1, URZ ;  /* 0x0000000121217890 */ /* 0x000fe4000fffe0ff */
[----:B------:R-:W-:Y:S02]  /*0f00*/  UISETP.GT.U32.AND UP0, UPT, UR42, 0x1e, UPT ;  /* 0x0000001e2a00788c */ /* 0x000fe4000bf04070 */
[----:B------:R-:W-:Y:S02]  /*0f10*/  UISETP.NE.AND UP1, UPT, UR33, 0x7, UPT ;  /* 0x000000072100788c */ /* 0x000fe4000bf25270 */
[----:B------:R-:W-:-:S02]  /*0f20*/  ULEA UR8, UR8, UR29, 0xd ;  /* 0x0000001d08087291 */ /* 0x000fc4000f8e68ff */
[----:B------:R-:W-:Y:S01]  /*0f30*/  USEL UR5, URZ, 0x1, UP1 ;  /* 0x00000001ff057887 */ /* 0x000fe20008800000 */
[----:B------:R-:W-:Y:S01]  /*0f40*/  PLOP3.LUT P0, PT, PT, PT, UP0, 0x80, 0x8 ;  /* 0x000000000008781c */ /* 0x000fe20003f0f008 */
[----:B------:R-:W-:Y:S02]  /*0f50*/  ULEA UR4, UR4, UR29, 0xc ;  /* 0x0000001d04047291 */ /* 0x000fe4000f8e60ff */
[----:B------:R-:W-:Y:S02]  /*0f60*/  ULOP3.LUT UR34, UR34, UR5, URZ, 0x3c, !UPT ;  /* 0x0000000522227292 */ /* 0x000fe4000f8e3cff */
[----:B------:R-:W-:Y:S02]  /*0f70*/  USEL UR33, UR33, URZ, UP1 ;  /* 0x000000ff21217287 */ /* 0x000fe40008800000 */
[----:B------:R-:W-:Y:S02]  /*0f80*/  USHF.L.U32 UR10, UR42, 0x7, URZ ;  /* 0x000000072a0a7899 */ /* 0x000fe400080006ff */
[----:B------:R-:W-:-:S02]  /*0f90*/  ULOP3.LUT UR9, UR9, 0xfefffff8, URZ, 0xc0, !UPT ;  /* 0xfefffff809097892 */ /* 0x000fc4000f8ec0ff */
[----:B------:R-:W-:Y:S02]  /*0fa0*/  UIADD3 UR8, UPT, UPT, UR8, 0xc400, URZ ;  /* 0x0000c40008087890 */ /* 0x000fe4000fffe0ff */
[----:B------:R-:W-:Y:S02]  /*0fb0*/  UIADD3 UR4, UPT, UPT, UR4, 0x28400, URZ ;  /* 0x0002840004047890 */ /* 0x000fe4000fffe0ff */
[----:B------:R-:W-:Y:S02]  /*0fc0*/  @!UP0 USHF.L.U32 UR6, UR34, 0x1f, URZ ;  /* 0x0000001f22068899 */ /* 0x000fe400080006ff */
[----:B------:R-:W-:Y:S01]  /*0fd0*/  @!UP0 ULEA UR37, UR33, UR29, 0x3 ;  /* 0x0000001d21258291 */ /* 0x000fe2000f8e18ff */
[----:B------:R-:W-:Y:S02]  /*0fe0*/  UMOV UR5, UR9 ;  /* 0x0000000900057c82 */ /* 0x000fe40008000000 */
[----:B------:R3:W-:Y:S01]  /*0ff0*/  UTMALDG.2D.MULTICAST.2CTA [UR8], [UR46], UR41, desc[URZ] ;  /* 0x0000ff082e0073b4 */ /* 0x0007e20008209829 */
[----:B-12---:R-:W-:Y:S01]  /*1000*/  IMAD.U32 R0, RZ, RZ, UR6 ;  /* 0x00000006ff007e24 */ /* 0x006fe2000f8e00ff */
[----:B------:R-:W-:Y:S01]  /*1010*/  UMOV UR6, UR10 ;  /* 0x0000000a00067c82 */ /* 0x000fe20008000000 */
[----:B------:R-:W-:-:S04]  /*1020*/  UIADD3 UR42, UPT, UPT, UR42, 0x1, URZ ;  /* 0x000000012a2a7890 */ /* 0x000fc8000fffe0ff */
[----:B------:R-:W-:Y:S01]  /*1030*/  UISETP.NE.AND UP0, UPT, UR42, 0x20, UPT ;  /* 0x000000202a00788c */ /* 0x000fe2000bf05270 */
[----:B------:R3:W-:Y:S01]  /*1040*/  UTMALDG.2D.MULTICAST.2CTA [UR4], [UR44], UR40, desc[URZ] ;  /* 0x0000ff042c0073b4 */ /* 0x0007e20008209828 */
[----:B------:R3:W1:Y:S07]  /*1050*/  @!P0 SYNCS.PHASECHK.TRANS64.TRYWAIT P1, [UR37+0x38], R0 ;  /* 0x00003800ff0085a7 */ /* 0x00066e0008021125 */
[----:B------:R-:W-:Y:S05]  /*1060*/  BRA.U UP0, `(.L_x_21) ;  /* 0xfffffffd006c7547 */ /* 0x000fea000b83ffff */
[----:B---3--:R-:W2:Y:S01]  /*1070*/  LDCU.64 UR4, c[0x0][0x5c0] ;  /* 0x0000b800ff0477ac */ /* 0x008ea20008000a00 */
[----:B------:R-:W-:-:S04]  /*1080*/  ULEA.HI.SX32 UR35, UR30, UR35, 0x1d ;  /* 0x000000231e237291 */ /* 0x000fc8000f8feaff */
[----:B------:R-:W-:Y:S02]  /*1090*/  UISETP.GE.AND UP0, UPT, UR35, 0x80, UPT ;  /* 0x000000802300788c */ /* 0x000fe4000bf06270 */
[----:B--2---:R-:W-:Y:S01]  /*10a0*/  UIMAD.WIDE.U32 UR6, UR35, UR5, URZ ;  /* 0x00000005230672a5 */ /* 0x004fe2000f8e00ff */
[----:B------:R-:W2:Y:S03]  /*10b0*/  LDCU UR5, c[0x0][0x5d0] ;  /* 0x0000ba00ff0577ac */ /* 0x000ea60008000800 */
[----:B------:R-:W-:-:S04]  /*10c0*/  UIADD3 UR6, UPT, UPT, UR35, -UR7, URZ ;  /* 0x8000000723067290 */ /* 0x000fc8000fffe0ff */
[----:B------:R-:W-:-:S04]  /*10d0*/  USHF.R.U32.HI UR6, URZ, UR20, UR6 ;  /* 0x00000014ff067299 */ /* 0x000fc80008011606 */
[----:B------:R-:W-:-:S04]  /*10e0*/  UIADD3 UR6, UPT, UPT, UR7, UR6, URZ ;  /* 0x0000000607067290 */ /* 0x000fc8000fffe0ff */
[----:B------:R-:W-:-:S04]  /*10f0*/  USHF.R.U32.HI UR6, URZ, UR19, UR6 ;  /* 0x00000013ff067299 */ /* 0x000fc80008011606 */
[----:B------:R-:W-:-:S04]  /*1100*/  UIADD3 UR6, UPT, UPT, -UR6, URZ, URZ ;  /* 0x000000ff06067290 */ /* 0x000fc8000fffe1ff */
[----:B------:R-:W-:-:S04]  /*1110*/  UIMAD UR6, UR4, UR6, UR35 ;  /* 0x00000006040672a4 */ /* 0x000fc8000f8e0223 */
[----:B--2---:R-:W-:Y:S01]  /*1120*/  UIMAD.WIDE.U32 UR8, UR6, UR5, URZ ;  /* 0x00000005060872a5 */ /* 0x004fe2000f8e00ff */
[----:B------:R-:W2:Y:S03]  /*1130*/  LDCU.64 UR4, c[0x0][0x5d8] ;  /* 0x0000bb00ff0477ac */ /* 0x000ea60008000a00 */
[----:B------:R-:W-:-:S04]  /*1140*/  UIADD3 UR7, UPT, UPT, UR6, -UR9, URZ ;  /* 0x8000000906077290 */ /* 0x000fc8000fffe0ff */
[----:B------:R-:W-:-:S04]  /*1150*/  USHF.R.U32.HI UR7, URZ, UR18, UR7 ;  /* 0x00000012ff077299 */ /* 0x000fc80008011607 */
[----:B------:R-:W-:-:S04]  /*1160*/  UIADD3 UR7, UPT, UPT, UR9, UR7, URZ ;  /* 0x0000000709077290 */ /* 0x000fc8000fffe0ff */
[----:B------:R-:W-:-:S04]  /*1170*/  USHF.R.U32.HI UR7, URZ, UR17, UR7 ;  /* 0x00000011ff077299 */ /* 0x000fc80008011607 */
[----:B--2---:R-:W-:Y:S01]  /*1180*/  UIMAD.WIDE.U32 UR8, UR7, UR5, URZ ;  /* 0x00000005070872a5 */ /* 0x004fe2000f8e00ff */
[----:B------:R-:W2:Y:S03]  /*1190*/  LDCU UR5, c[0x0][0x5cc] ;  /* 0x0000b980ff0577ac */ /* 0x000ea60008000800 */
[----:B------:R-:W-:-:S04]  /*11a0*/  UIADD3 UR8, UPT, UPT, UR7, -UR9, URZ ;  /* 0x8000000907087290 */ /* 0x000fc8000fffe0ff */
[----:B------:R-:W-:-:S04]  /*11b0*/  USHF.R.U32.HI UR8, URZ, UR16, UR8 ;  /* 0x00000010ff087299 */ /* 0x000fc80008011608 */
[----:B------:R-:W-:Y:S02]  /*11c0*/  UIADD3 UR8, UPT, UPT, UR9, UR8, URZ ;  /* 0x0000000809087290 */ /* 0x000fe4000fffe0ff */
[----:B------:R-:W-:Y:S02]  /*11d0*/  UIADD3 UR9, UPT, UPT, -UR7, URZ, URZ ;  /* 0x000000ff07097290 */ /* 0x000fe4000fffe1ff */
[----:B------:R-:W-:Y:S02]  /*11e0*/  USHF.R.U32.HI UR8, URZ, UR15, UR8 ;  /* 0x0000000fff087299 */ /* 0x000fe40008011608 */
[----:B--2---:R-:W-:Y:S02]  /*11f0*/  UIMAD UR5, UR5, UR9, UR6 ;  /* 0x00000009050572a4 */ /* 0x004fe4000f8e0206 */
[----:B------:R-:W-:-:S04]  /*1200*/  UIADD3 UR8, UPT, UPT, -UR8, URZ, URZ ;  /* 0x000000ff08087290 */ /* 0x000fc8000fffe1ff */
[----:B------:R-:W-:Y:S01]  /*1210*/  UIMAD UR7, UR4, UR8, UR7 ;  /* 0x00000008040772a4 */ /* 0x000fe2000f8e0207 */
[----:B------:R-:W-:Y:S11]  /*1220*/  BRA.U !UP0, `(.L_x_22) ;  /* 0xfffffff908a07547 */ /* 0x000ff6000b83ffff */
.L_x_17:
[----:B------:R-:W-:Y:S02]  /*1230*/  UIADD3 UR4, UPT, UPT, UR33, 0x2, URZ ;  /* 0x0000000221047890 */ /* 0x000fe4000fffe0ff */
[----:B------:R-:W-:-:S04]  /*1240*/  UISETP.NE.AND UP0, UPT, UR33, 0x6, UPT ;  /* 0x000000062100788c */ /* 0x000fc8000bf05270 */
[----:B------:R-:W-:-:S04]  /*1250*/  USEL UR4, UR4, 0x1, UP0 ;  /* 0x0000000104047887 */ /* 0x000fc80008000000 */
[----:B------:R-:W-:Y:S02]  /*1260*/  UIADD3 UR6, UPT, UPT, UR4, 0x1, URZ ;  /* 0x0000000104067890 */ /* 0x000fe4000fffe0ff */
[----:B------:R-:W-:-:S04]  /*1270*/  UISETP.NE.AND UP1, UPT, UR4, 0x7, UPT ;  /* 0x000000070400788c */ /* 0x000fc8000bf25270 */
[----:B------:R-:W-:Y:S01]  /*1280*/  USEL UR6, UR6, 0x1, UP1 ;  /* 0x0000000106067887 */ /* 0x000fe20008800000 */
[----:B------:R-:W5:Y:S01]  /*1290*/  S2UR UR4, SR_CgaCtaId ;  /* 0x00000000000479c3 */ /* 0x000f620000008800 */
[----:B------:R-:W-:Y:S02]  /*12a0*/  UISETP.EQ.XOR UP1, UPT, UR33, 0x6, !UP1 ;  /* 0x000000062100788c */ /* 0x000fe4000cf22a70 */
[----:B------:R-:W-:Y:S02]  /*12b0*/  UIADD3 UR5, UPT, UPT, UR6, 0x1, URZ ;  /* 0x0000000106057890 */ /* 0x000fe4000fffe0ff */
[----:B------:R-:W-:Y:S02]  /*12c0*/  UISETP.NE.AND UP0, UPT, UR6, 0x7, UPT ;  /* 0x000000070600788c */ /* 0x000fe4000bf05270 */
[----:B------:R-:W-:Y:S02]  /*12d0*/  UISETP.EQ.XOR UP1, UPT, UR6, 0x7, UP1 ;  /* 0x000000070600788c */ /* 0x000fe40008f22a70 */
[----:B------:R-:W-:-:S04]  /*12e0*/  USEL UR5, UR5, 0x1, UP0 ;  /* 0x0000000105057887 */ /* 0x000fc80008000000 */
[----:B-1----:R-:W-:Y:S02]  /*12f0*/  UIADD3 UR7, UPT, UPT, UR5, 0x1, URZ ;  /* 0x0000000105077890 */ /* 0x002fe4000fffe0ff */
[----:B------:R-:W-:Y:S02]  /*1300*/  UISETP.NE.AND UP0, UPT, UR5, 0x7, UPT ;  /* 0x000000070500788c */ /* 0x000fe4000bf05270 */
[----:B------:R-:W-:Y:S02]  /*1310*/  UISETP.EQ.XOR UP1, UPT, UR5, 0x7, UP1 ;  /* 0x000000070500788c */ /* 0x000fe40008f22a70 */
[----:B------:R-:W-:-:S04]  /*1320*/  USEL UR7, UR7, 0x1, UP0 ;  /* 0x0000000107077887 */ /* 0x000fc80008000000 */
[----:B------:R-:W-:Y:S02]  /*1330*/  UIADD3 UR5, UPT, UPT, UR7, 0x1, URZ ;  /* 0x0000000107057890 */ /* 0x000fe4000fffe0ff */
[----:B------:R-:W-:Y:S02]  /*1340*/  UISETP.NE.AND UP0, UPT, UR7, 0x7, UPT ;  /* 0x000000070700788c */ /* 0x000fe4000bf05270 */
[----:B------:R-:W-:Y:S02]  /*1350*/  UISETP.EQ.XOR UP1, UPT, UR7, 0x7, UP1 ;  /* 0x000000070700788c */ /* 0x000fe40008f22a70 */
[----:B------:R-:W-:-:S03]  /*1360*/  USEL UR7, UR5, 0x1, UP0 ;  /* 0x0000000105077887 */ /* 0x000fc60008000000 */
[----:B------:R-:W-:Y:S01]  /*1370*/  UMOV UR5, 0x400 ;  /* 0x0000040000057882 */ /* 0x000fe20000000000 */
[----:B------:R-:W-:Y:S02]  /*1380*/  UISETP.EQ.XOR UP1, UPT, UR7, 0x7, UP1 ;  /* 0x000000070700788c */ /* 0x000fe40008f22a70 */
[----:B------:R-:W-:Y:S02]  /*1390*/  UISETP.NE.AND UP0, UPT, UR7, 0x7, UPT ;  /* 0x000000070700788c */ /* 0x000fe4000bf05270 */
[----:B------:R-:W-:Y:S02]  /*13a0*/  USEL UR6, URZ, 0x1, !UP1 ;  /* 0x00000001ff067887 */ /* 0x000fe4000c800000 */
[----:B-----5:R-:W-:Y:S02]  /*13b0*/  ULEA UR5, UR4, UR5, 0x18 ;  /* 0x0000000504057291 */ /* 0x020fe4000f8ec0ff */
[----:B------:R-:W-:Y:S02]  /*13c0*/  ULOP3.LUT UR6, UR34, UR6, URZ, 0x3c, !UPT ;  /* 0x0000000622067292 */ /* 0x000fe4000f8e3cff */
[----:B------:R-:W-:-:S02]  /*13d0*/  USEL UR7, UR7, URZ, UP0 ;  /* 0x000000ff07077287 */ /* 0x000fc40008000000 */
[----:B------:R-:W-:Y:S02]  /*13e0*/  USHF.L.U32 UR6, UR6, 0x1f, URZ ;  /* 0x0000001f06067899 */ /* 0x000fe400080006ff */
[----:B------:R-:W-:Y:S02]  /*13f0*/  ULEA UR5, UR7, UR5, 0x3 ;  /* 0x0000000507057291 */ /* 0x000fe4000f8e18ff */
[----:B------:R-:W-:Y:S02]  /*1400*/  UISETP.NE.AND UP0, UPT, UR14, URZ, UPT ;  /* 0x000000ff0e00728c */ /* 0x000fe4000bf05270 */
[----:B------:R-:W-:-:S05]  /*1410*/  MOV R0, UR6 ;  /* 0x0000000600007c02 */ /* 0x000fca0008000f00 */
[----:B------:R-:W1:Y:S02]  /*1420*/  SYNCS.PHASECHK.TRANS64.TRYWAIT P0, [UR5+0x38], R0 ;  /* 0x00003800ff0075a7 */ /* 0x000e640008001105 */
[----:B-1----:R-:W-:Y:S05]  /*1430*/  @!P0 BRA `(.L_x_23) ;  /* 0x0000003400648947 */ /* 0x002fea0003800000 */
.L_x_59:
[----:B------:R-:W-:Y:S05]  /*1440*/  BRA.U UP0, `(.L_x_16) ;  /* 0x00000001000c7547 */ /* 0x000fea000b800000 */
[----:B------:R-:W-:-:S13]  /*1450*/  ELECT P0, URZ, PT ;  /* 0x0000000000ff782f */ /* 0x000fda0003800000 */
[----:B-1----:R-:W-:-:S04]  /*1460*/  @P0 MOV R0, 0xc000 ;  /* 0x0000c00000000802 */ /* 0x002fc80000000f00 */
[----:B------:R1:W-:Y:S03]  /*1470*/  @P0 SYNCS.ARRIVE.TRANS64 RZ, [UR5], R0 ;  /* 0x00000000ffff09a7 */ /* 0x0003e60008000005 */
.L_x_16:
[----:B------:R-:W-:-:S09]  /*1480*/  UISETP.NE.AND UP0, UPT, UR23, 0x4, UPT ;  /* 0x000000041700788c */ /* 0x000fd2000bf05270 */
[----:B------:R-:W-:Y:S05]  /*1490*/  BRA.U UP0, `(.L_x_24) ;  /* 0x00000009002c7547 */ /* 0x000fea000b800000 */
[----:B-1----:R-:W1:Y:S08]  /*14a0*/  S2UR UR11, SR_CTAID.Z ;  /* 0x00000000000b79c3 */ /* 0x002e700000002700 */
[----:B------:R-:W-:Y:S01]  /*14b0*/  BAR.SYNC.DEFER_BLOCKING 0x2, 0xa0 ;  /* 0x0082800000007b1d */ /* 0x000fe20000010000 */
[----:B------:R-:W-:Y:S01]  /*14c0*/  HFMA2 R6, -RZ, RZ, 0, 5.9604644775390625e-08 ;  /* 0x00000001ff067431 */ /* 0x000fe200000001ff */
[----:B------:R-:W-:Y:S01]  /*14d0*/  MOV R5, 0x1 ;  /* 0x0000000100057802 */ /* 0x000fe20000000f00 */
[----:B-1----:R-:W-:-:S09]  /*14e0*/  UISETP.GT.U32.AND UP0, UPT, UR11, 0x7f, UPT ;  /* 0x0000007f0b00788c */ /* 0x002fd2000bf04070 */
[----:B------:R-:W-:Y:S05]  /*14f0*/  BRA.U UP0, `(.L_x_25) ;  /* 0x0000000500e07547 */ /* 0x000fea000b800000 */
[----:B------:R-:W-:Y:S01]  /*1500*/  UMOV UR5, 0x400 ;  /* 0x0000040000057882 */ /* 0x000fe20000000000 */
[----:B------:R-:W1:Y:S01]  /*1510*/  LDCU UR10, c[0x0][0x374] ;  /* 0x00006e80ff0a77ac */ /* 0x000e620008000800 */
[----:B------:R-:W-:Y:S01]  /*1520*/  MOV R5, 0x1 ;  /* 0x0000000100057802 */ /* 0x000fe20000000f00 */
[----:B------:R-:W-:Y:S01]  /*1530*/  ULEA UR4, UR4, UR5, 0x18 ;  /* 0x0000000504047291 */ /* 0x000fe2000f8ec0ff */
[----:B------:R-:W1:Y:S01]  /*1540*/  LDCU UR9, c[0x0][0x370] ;  /* 0x00006e00ff0977ac */ /* 0x000e620008000800 */
[----:B------:R-:W5:Y:S07]  /*1550*/  LDCU UR5, c[0x0][0x378] ;  /* 0x00006f00ff0577ac */ /* 0x000f6e0008000800 */
[----:B------:R-:W4:Y:S01]  /*1560*/  LDS R0, [UR4+0x98] ;  /* 0x00009804ff007984 */ /* 0x000f220008000800 */
[----:B------:R-:W-:Y:S01]  /*1570*/  ULOP3.LUT UR29, UR13, 0x1, URZ, 0x3c, !UPT ;  /* 0x000000010d1d7892 */ /* 0x000fe2000f8e3cff */
[----:B------:R-:W-:Y:S01]  /*1580*/  UMOV UR8, 0x10202010 ;  /* 0x1020201000087882 */ /* 0x000fe20000000000 */
[----:B------:R-:W-:-:S02]  /*1590*/  USEL UR52, URZ, 0x4000, UP6 ;  /* 0x00004000ff347887 */ /* 0x000fc4000b000000 */
[----:B------:R-:W-:Y:S02]  /*15a0*/  ULEA UR28, UR28, UR29, 0x2 ;  /* 0x0000001d1c1c7291 */ /* 0x000fe4000f8e10ff */
[----:B------:R-:W-:Y:S02]  /*15b0*/  UIADD3 UR29, UPT, UPT, UR27, UR29, URZ ;  /* 0x0000001d1b1d7290 */ /* 0x000fe4000fffe0ff */
[----:B------:R-:W-:Y:S02]  /*15c0*/  USEL UR53, UR8, 0x10200010, !UP5 ;  /* 0x1020001008357887 */ /* 0x000fe4000e800000 */
[----:B------:R-:W-:Y:S02]  /*15d0*/  UIADD3 UR27, UPT, UPT, UR4, 0xc400, URZ ;  /* 0x0000c400041b7890 */ /* 0x000fe4000fffe0ff */
[----:B------:R-:W-:Y:S02]  /*15e0*/  UIADD3 UR8, UPT, UPT, UR4, 0x28400, URZ ;  /* 0x0002840004087890 */ /* 0x000fe4000fffe0ff */
[----:B-1----:R-:W-:Y:S01]  /*15f0*/  UIMAD UR9, UR10, UR9, URZ ;  /* 0x000000090a0972a4 */ /* 0x002fe2000f8e02ff */
[----:B------:R-:W-:Y:S01]  /*1600*/  UMOV UR7, 0x5 ;  /* 0x0000000500077882 */ /* 0x000fe20000000000 */
[----:B------:R-:W-:Y:S01]  /*1610*/  UMOV UR6, 0x11 ;  /* 0x0000001100067882 */ /* 0x000fe20000000000 */
[----:B------:R-:W-:-:S02]  /*1620*/  USHF.L.U32 UR7, UR7, UR28, URZ ;  /* 0x0000001c07077299 */ /* 0x000fc400080006ff */
[----:B------:R-:W-:Y:S02]  /*1630*/  USHF.L.U32 UR6, UR6, UR29, URZ ;  /* 0x0000001d06067299 */ /* 0x000fe400080006ff */
[----:B------:R-:W-:Y:S02]  /*1640*/  USHF.R.U32.HI UR27, URZ, 0x4, UR27 ;  /* 0x00000004ff1b7899 */ /* 0x000fe4000801161b */
[----:B------:R-:W-:Y:S02]  /*1650*/  USHF.R.U32.HI UR8, URZ, 0x4, UR8 ;  /* 0x00000004ff087899 */ /* 0x000fe40008011608 */
[----:B-----5:R-:W-:Y:S02]  /*1660*/  UIMAD UR5, UR9, UR5, URZ ;  /* 0x00000005090572a4 */ /* 0x020fe4000f8e02ff */
[----:B------:R-:W-:Y:S02]  /*1670*/  UIADD3 UR53, UPT, UPT, UR52, UR53, URZ ;  /* 0x0000003534357290 */ /* 0x000fe4000fffe0ff */
[----:B------:R-:W-:-:S02]  /*1680*/  ULOP3.LUT UR25, UR25, UR7, UR6, 0xfe, !UPT ;  /* 0x0000000719197292 */ /* 0x000fc4000f8efe06 */
[----:B------:R-:W-:Y:S02]  /*1690*/  ULOP3.LUT UR27, UR27, 0x3fc0, URZ, 0xc0, !UPT ;  /* 0x00003fc01b1b7892 */ /* 0x000fe4000f8ec0ff */
[----:B------:R-:W-:Y:S02]  /*16a0*/  ULOP3.LUT UR9, UR8, 0x3fc0, URZ, 0xc0, !UPT ;  /* 0x00003fc008097892 */ /* 0x000fe4000f8ec0ff */
[----:B------:R-:W-:Y:S01]  /*16b0*/  USHF.R.S32.HI UR31, URZ, 0x1f, UR5 ;  /* 0x0000001fff1f7899 */ /* 0x000fe20008011405 */
[----:B----4-:R-:W-:Y:S01]  /*16c0*/  R2UR UR32, R0 ;  /* 0x00000000002072ca */ /* 0x010fe200000e0000 */
[----:B------:R-:W-:Y:S02]  /*16d0*/  ULOP3.LUT UR24, UR24, 0xffff, URZ, 0xc0, !UPT ;  /* 0x0000ffff18187892 */ /* 0x000fe4000f8ec0ff */
[----:B------:R-:W-:Y:S02]  /*16e0*/  UISETP.NE.AND UP0, UPT, UR14, URZ, UPT ;  /* 0x000000ff0e00728c */ /* 0x000fe4000bf05270 */
[----:B------:R-:W-:-:S02]  /*16f0*/  ULOP3.LUT UR25, UR25, 0xffff, UR26, 0xc8, !UPT ;  /* 0x0000ffff19197892 */ /* 0x000fc4000f8ec81a */
[----:B------:R-:W-:Y:S02]  /*1700*/  ULOP3.LUT UR8, UR27, 0x10000, URZ, 0xfc, !UPT ;  /* 0x000100001b087892 */ /* 0x000fe4000f8efcff */
[----:B------:R-:W-:Y:S02]  /*1710*/  ULOP3.LUT UR9, UR9, 0x10000, URZ, 0xfc, !UPT ;  /* 0x0001000009097892 */ /* 0x000fe4000f8efcff */
[----:B------:R-:W-:Y:S02]  /*1720*/  ULEA.HI UR31, UR31, UR5, URZ, 0x3 ;  /* 0x000000051f1f7291 */ /* 0x000fe4000f8f18ff */
[----:B------:R-:W-:Y:S01]  /*1730*/  UISETP.NE.AND UP1, UPT, UR14, URZ, UPT ;  /* 0x000000ff0e00728c */ /* 0x000fe2000bf25270 */
[----:B------:R-:W-:Y:S01]  /*1740*/  UMOV UR30, URZ ;  /* 0x000000ff001e7c82 */ /* 0x000fe20008000000 */
[----:B------:R-:W-:Y:S01]  /*1750*/  UMOV UR29, URZ ;  /* 0x000000ff001d7c82 */ /* 0x000fe20008000000 */
[----:B------:R-:W-:Y:S01]  /*1760*/  UMOV UR28, URZ ;  /* 0x000000ff001c7c82 */ /* 0x000fe20008000000 */
[----:B------:R-:W-:Y:S01]  /*1770*/  UMOV UR52, URZ ;  /* 0x000000ff00347c82 */ /* 0x000fe20008000000 */
[----:B------:R-:W-:Y:S01]  /*1780*/  UMOV UR38, URZ ;  /* 0x000000ff00267c82 */ /* 0x000fe20008000000 */
[----:B------:R-:W-:Y:S01]  /*1790*/  UMOV UR39, UR53 ;  /* 0x0000003500277c82 */ /* 0x000fe20008000000 */
[----:B------:R-:W-:Y:S01]  /*17a0*/  UMOV UR36, URZ ;  /* 0x000000ff00247c82 */ /* 0x000fe20008000000 */
[----:B------:R-:W-:Y:S01]  /*17b0*/  UMOV UR37, UR53 ;  /* 0x0000003500257c82 */ /* 0x000fe20008000000 */
[----:B------:R-:W-:Y:S01]  /*17c0*/  UMOV UR34, URZ ;  /* 0x000000ff00227c82 */ /* 0x000fe20008000000 */
[----:B------:R-:W-:-:S05]  /*17d0*/  UMOV UR35, UR53 ;  /* 0x0000003500237c82 */ /* 0x000fca0008000000 */
.L_x_33:
[----:B-1----:R-:W-:Y:S01]  /*17e0*/  PLOP3.LUT P1, PT, PT, PT, PT, 0x80, 0x8 ;  /* 0x000000000008781c */ /* 0x002fe20003f2f070 */
[----:B----4-:R-:W-:Y:S02]  /*17f0*/  ULEA UR7, UR30, UR32, 0x7 ;  /* 0x000000201e077291 */ /* 0x010fe4000f8e38ff */
[----:B------:R-:W-:Y:S02]  /*1800*/  ULEA.HI.SX32 UR11, UR31, UR11, 0x1d ;  /* 0x0000000b1f0b7291 */ /* 0x000fe4000f8feaff */
[----:B------:R-:W-:Y:S02]  /*1810*/  UPLOP3.LUT UP4, UPT, UPT, UPT, UPT, 0x40, 0x4 ;  /* 0x000000000004789c */ /* 0x000fe40003f8e870 */
[----:B------:R-:W-:Y:S01]  /*1820*/  ULEA UR6, UR30, UR4, 0x3 ;  /* 0x000000041e067291 */ /* 0x000fe2000f8e18ff */
[----:B-----5:R-:W-:Y:S11]  /*1830*/  BRA.U UP0, `(.L_x_26) ;  /* 0x00000001001c7547 */ /* 0x020ff6000b800000 */
[----:B------:R-:W-:Y:S01]  /*1840*/  USHF.L.U32 UR5, UR29, 0x1f, URZ ;  /* 0x0000001f1d057899 */ /* 0x000fe200080006ff */
[----:B------:R-:W-:Y:S01]  /*1850*/  SHF.L.U32 R2, R5, 0x1f, RZ ;  /* 0x0000001f05027819 */ /* 0x000fe200000006ff */
[----:B------:R-:W-:-:S04]  /*1860*/  ULEA UR10, UR28, UR4, 0x3 ;  /* 0x000000041c0a7291 */ /* 0x000fc8000f8e18ff */
[----:B------:R-:W-:-:S05]  /*1870*/  MOV R0, UR5 ;  /* 0x0000000500007c02 */ /* 0x000fca0008000f00 */
[----:B------:R1:W4:Y:S01]  /*1880*/  SYNCS.PHASECHK.TRANS64.TRYWAIT P1, [UR10], R0 ;  /* 0x00000000ff0075a7 */ /* 0x000322000802110a */
[----:B------:R-:W5:Y:S02]  /*1890*/  SYNCS.PHASECHK.TRANS64.TRYWAIT P0, [UR6+0x80], R2 ;  /* 0x00008002ff0075a7 */ /* 0x000f640008001106 */
[----:B-1--45:R-:W-:Y:S05]  /*18a0*/  @!P0 BRA `(.L_x_27) ;  /* 0x0000003000688947 */ /* 0x032fea0003800000 */
.L_x_26:
[----:B------:R-:W-:-:S05]  /*18b0*/  UMOV UR27, URZ ;  /* 0x000000ff001b7c82 */ /* 0x000fca0008000000 */
.L_x_31:
[----:B-1--45:R-:W-:Y:S05]  /*18c0*/  BRA.U UP0, `(.L_x_28) ;  /* 0x0000000100787547 */ /* 0x032fea000b800000 */
[----:B------:R-:W-:Y:S02]  /*18d0*/  ULEA UR56, UR28, UR9, 0x9 ;  /* 0x000000091c387291 */ /* 0x000fe4000f8e48ff */
[----:B------:R-:W-:Y:S02]  /*18e0*/  ULEA UR54, UR28, UR8, 0xa ;  /* 0x000000081c367291 */ /* 0x000fe4000f8e50ff */
[----:B------:R-:W-:Y:S02]  /*18f0*/  ULEA UR5, UR28, UR4, 0x3 ;  /* 0x000000041c057291 */ /* 0x000fe4000f8e18ff */
[----:B------:R-:W-:Y:S02]  /*1900*/  UIADD3 UR50, UPT, UPT, UR56, 0x2, URZ ;  /* 0x0000000238327890 */ /* 0x000fe4000fffe0ff */
[----:B------:R-:W-:Y:S02]  /*1910*/  UIADD3 UR48, UPT, UPT, UR54, 0x2, URZ ;  /* 0x0000000236307890 */ /* 0x000fe4000fffe0ff */
[----:B------:R-:W-:Y:S02]  /*1920*/  UIADD3 UR46, UPT, UPT, UR56, 0x4, URZ ;  /* 0x00000004382e7890 */ /* 0x000fe4000fffe0ff */
[----:B------:R-:W-:Y:S02]  /*1930*/  UIADD3 UR44, UPT, UPT, UR54, 0x4, URZ ;  /* 0x00000004362c7890 */ /* 0x000fe4000fffe0ff */
[----:B------:R-:W-:Y:S02]  /*1940*/  UIADD3 UR42, UPT, UPT, UR56, 0x6, URZ ;  /* 0x00000006382a7890 */ /* 0x000fe4000fffe0ff */
[----:B------:R-:W-:Y:S02]  /*1950*/  UIADD3 UR40, UPT, UPT, UR54, 0x6, URZ ;  /* 0x0000000636287890 */ /* 0x000fe4000fffe0ff */
[----:B------:R-:W-:Y:S01]  /*1960*/  UIADD3 UR26, UPT, UPT, UR5, 0x38, URZ ;  /* 0x00000038051a7890 */ /* 0x000fe2000fffe0ff */
[----:B------:R-:W-:Y:S01]  /*1970*/  UMOV UR57, 0x40004040 ;  /* 0x4000404000397882 */ /* 0x000fe20000000000 */
[----:B------:R-:W-:Y:S01]  /*1980*/  UMOV UR55, 0x40004040 ;  /* 0x4000404000377882 */ /* 0x000fe20000000000 */
[----:B------:R-:W-:Y:S01]  /*1990*/  UMOV UR51, 0x40004040 ;  /* 0x4000404000337882 */ /* 0x000fe20000000000 */
[----:B------:R-:W-:Y:S01]  /*19a0*/  UMOV UR49, 0x40004040 ;  /* 0x4000404000317882 */ /* 0x000fe20000000000 */
[----:B------:R-:W-:Y:S01]  /*19b0*/  UMOV UR47, 0x40004040 ;  /* 0x40004040002f7882 */ /* 0x000fe20000000000 */
[----:B------:R-:W-:Y:S01]  /*19c0*/  UMOV UR45, 0x40004040 ;  /* 0x40004040002d7882 */ /* 0x000fe20000000000 */
[----:B------:R-:W-:Y:S01]  /*19d0*/  UMOV UR43, 0x40004040 ;  /* 0x40004040002b7882 */ /* 0x000fe20000000000 */
[----:B------:R-:W-:Y:S01]  /*19e0*/  UMOV UR41, 0x40004040 ;  /* 0x4000404000297882 */ /* 0x000fe20000000000 */
[----:B------:R-:W-:Y:S05]  /*19f0*/  @P1 BRA `(.L_x_29) ;  /* 0x0000000000101947 */ /* 0x000fea0003800000 */
[----:B------:R-:W-:Y:S06]  /*1a00*/  USHF.L.U32 UR10, UR29, 0x1f, URZ ;  /* 0x0000001f1d0a7899 */ /* 0x000fec00080006ff */
[----:B-1----:R-:W-:Y:S04]  /*1a10*/  MOV R0, UR10 ;  /* 0x0000000a00007c02 */ /* 0x002fe80008000f00 */
[----:B------:R-:W1:Y:S02]  /*1a20*/  SYNCS.PHASECHK.TRANS64.TRYWAIT P0, [UR5], R0 ;  /* 0x00000000ff0075a7 */ /* 0x000e640008001105 */
[----:B-1----:R-:W-:Y:S05]  /*1a30*/  @!P0 BRA `(.L_x_30) ;  /* 0x0000003000208947 */ /* 0x002fea0003800000 */
.L_x_29:
[----:B------:R4:W-:Y:S01]  /*1a40*/  UTCQMMA.2CTA gdesc[UR54], gdesc[UR56], tmem[UR7], tmem[UR52], idesc[UR53], UP4 ;  /* 0x00ff3438360075ea */ /* 0x0009e2000a200307 */
[----:B------:R4:W-:Y:S01]  /*1a50*/  UTCQMMA.2CTA gdesc[UR48], gdesc[UR50], tmem[UR7], tmem[UR38], idesc[UR39], UPT ;  /* 0x00ff2632300075ea */ /* 0x0009e2000ba00307 */
[----:B------:R4:W-:Y:S01]  /*1a60*/  UTCQMMA.2CTA gdesc[UR44], gdesc[UR46], tmem[UR7], tmem[UR36], idesc[UR37], UPT ;  /* 0x00ff242e2c0075ea */ /* 0x0009e2000ba00307 */
[----:B------:R-:W-:Y:S01]  /*1a70*/  UPLOP3.LUT UP4, UPT, UPT, UPT, UPT, 0x80, 0x8 ;  /* 0x000000000008789c */ /* 0x000fe20003f8f070 */
[----:B------:R4:W-:Y:S01]  /*1a80*/  UTCQMMA.2CTA gdesc[UR40], gdesc[UR42], tmem[UR7], tmem[UR34], idesc[UR35], UPT ;  /* 0x00ff222a280075ea */ /* 0x0009e2000ba00307 */
[----:B------:R4:W-:Y:S01]  /*1a90*/  UTCBAR.2CTA.MULTICAST [UR26], URZ, UR25 ;  /* 0x000000ff1a0073e9 */ /* 0x0009e20008200819 */
[----:B------:R-:W-:Y:S02]  /*1aa0*/  NOP ;  /* 0x0000000000007918 */ /* 0x000fe40000000000 */
.L_x_28:
[----:B------:R-:W-:Y:S01]  /*1ab0*/  UIADD3 UR28, UPT, UPT, UR28, 0x1, URZ ;  /* 0x000000011c1c7890 */ /* 0x000fe2000fffe0ff */
[----:B------:R-:W-:Y:S01]  /*1ac0*/  PLOP3.LUT P1, PT, PT, PT, PT, 0x80, 0x8 ;  /* 0x000000000008781c */ /* 0x000fe20003f2f070 */
[----:B------:R-:W-:Y:S02]  /*1ad0*/  UISETP.GT.U32.AND UP3, UPT, UR27, 0x1e, UPT ;  /* 0x0000001e1b00788c */ /* 0x000fe4000bf64070 */
[----:B------:R-:W-:Y:S02]  /*1ae0*/  UISETP.NE.AND UP2, UPT, UR28, 0x7, UPT ;  /* 0x000000071c00788c */ /* 0x000fe4000bf45270 */
[----:B------:R-:W-:Y:S02]  /*1af0*/  UISETP.NE.OR UP3, UPT, UR14, URZ, UP3 ;  /* 0x000000ff0e00728c */ /* 0x000fe40009f65670 */
[----:B------:R-:W-:Y:S02]  /*1b00*/  USEL UR5, URZ, 0x1, UP2 ;  /* 0x00000001ff057887 */ /* 0x000fe40009000000 */
[----:B------:R-:W-:Y:S02]  /*1b10*/  USEL UR28, UR28, URZ, UP2 ;  /* 0x000000ff1c1c7287 */ /* 0x000fe40009000000 */
[----:B------:R-:W-:Y:S01]  /*1b20*/  ULOP3.LUT UR29, UR29, UR5, URZ, 0x3c, !UPT ;  /* 0x000000051d1d7292 */ /* 0x000fe2000f8e3cff */
[----:B------:R-:W-:Y:S01]  /*1b30*/  PLOP3.LUT P0, PT, PT, PT, UP3, 0x80, 0x8 ;  /* 0x000000000008781c */ /* 0x000fe20003f0f038 */
[----:B------:R-:W-:Y:S03]  /*1b40*/  UIADD3 UR27, UPT, UPT, UR27, 0x1, URZ ;  /* 0x000000011b1b7890 */ /* 0x000fe6000fffe0ff */
[----:B------:R-:W-:Y:S02]  /*1b50*/  @!UP3 USHF.L.U32 UR5, UR29, 0x1f, URZ ;  /* 0x0000001f1d05b899 */ /* 0x000fe400080006ff */
[----:B------:R-:W-:Y:S02]  /*1b60*/  @!UP3 ULEA UR10, UR28, UR4, 0x3 ;  /* 0x000000041c0ab291 */ /* 0x000fe4000f8e18ff */
[----:B------:R-:W-:Y:S02]  /*1b70*/  UISETP.NE.AND UP2, UPT, UR27, 0x20, UPT ;  /* 0x000000201b00788c */ /* 0x000fe4000bf45270 */
[----:B-1----:R-:W-:Y:S05]  /*1b80*/  IMAD.U32 R0, RZ, RZ, UR5 ;  /* 0x00000005ff007e24 */ /* 0x002fea000f8e00ff */
[----:B------:R5:W1:Y:S02]  /*1b90*/  @!P0 SYNCS.PHASECHK.TRANS64.TRYWAIT P1, [UR10], R0 ;  /* 0x00000000ff0085a7 */ /* 0x000a64000802110a */
[----:B------:R-:W-:Y:S05]  /*1ba0*/  BRA.U UP2, `(.L_x_31) ;  /* 0xfffffffd02447547 */ /* 0x000fea000b83ffff */
[----:B------:R-:W-:Y:S05]  /*1bb0*/  BRA.U UP1, `(.L_x_32) ;  /* 0x00000001010c7547 */ /* 0x000fea000b800000 */
[----:B------:R-:W-:-:S09]  /*1bc0*/  UIADD3 UR6, UPT, UPT, UR6, 0x70, URZ ;  /* 0x0000007006067890 */ /* 0x000fd2000fffe0ff */
[----:B------:R4:W-:Y:S01]  /*1bd0*/  UTCBAR.2CTA.MULTICAST [UR6], URZ, UR24 ;  /* 0x000000ff060073e9 */ /* 0x0009e20008200818 */
[----:B------:R-:W-:Y:S02]  /*1be0*/  NOP ;  /* 0x0000000000007918 */ /* 0x000fe40000000000 */
.L_x_32:
[----:B------:R-:W-:-:S04]  /*1bf0*/  UIADD3 UR30, UPT, UPT, UR30, 0x1, URZ ;  /* 0x000000011e1e7890 */ /* 0x000fc8000fffe0ff */
[----:B------:R-:W-:-:S04]  /*1c00*/  UISETP.NE.AND UP2, UPT, UR30, 0x2, UPT ;  /* 0x000000021e00788c */ /* 0x000fc8000bf45270 */
[----:B------:R-:W-:Y:S02]  /*1c10*/  USEL UR30, UR30, URZ, UP2 ;  /* 0x000000ff1e1e7287 */ /* 0x000fe40009000000 */
[----:B------:R-:W-:Y:S02]  /*1c20*/  USEL UR5, URZ, 0x1, UP2 ;  /* 0x00000001ff057887 */ /* 0x000fe40009000000 */
[----:B------:R-:W-:-:S04]  /*1c30*/  UISETP.GE.AND UP2, UPT, UR11, 0x80, UPT ;  /* 0x000000800b00788c */ /* 0x000fc8000bf46270 */
[----:B------:R-:W-:-:S05]  /*1c40*/  LOP3.LUT R5, R5, UR5, RZ, 0x3c, !PT ;  /* 0x0000000505057c12 */ /* 0x000fca000f8e3cff */
[----:B------:R-:W-:Y:S05]  /*1c50*/  BRA.U !UP2, `(.L_x_33) ;  /* 0xfffffff90ae07547 */ /* 0x000fea000b83ffff */
[----:B------:R-:W-:-:S06]  /*1c60*/  UIADD3 UR30, UPT, UPT, UR30, 0x1, URZ ;  /* 0x000000011e1e7890 */ /* 0x000fcc000fffe0ff */
[----:B------:R-:W-:Y:S02]  /*1c70*/  MOV R6, UR30 ;  /* 0x0000001e00067c02 */ /* 0x000fe40008000f00 */
.L_x_25:
[----:B------:R-:W-:-:S09]  /*1c80*/  UISETP.NE.AND UP0, UPT, UR13, URZ, UPT ;  /* 0x000000ff0d00728c */ /* 0x000fd2000bf05270 */
[----:B------:R-:W-:Y:S05]  /*1c90*/  BRA.U UP0, `(.L_x_24) ;  /* 0x00000001002c7547 */ /* 0x000fea000b800000 */
[----:B-----5:R-:W5:Y:S01]  /*1ca0*/  S2R R0, SR_CgaCtaId ;  /* 0x0000000000007919 */ /* 0x020f620000008800 */
[----:B------:R-:W-:Y:S02]  /*1cb0*/  ISETP.NE.AND P0, PT, R6, 0x2, PT ;  /* 0x000000020600780c */ /* 0x000fe40003f05270 */
[----:B------:R-:W-:Y:S02]  /*1cc0*/  MOV R3, 0x400 ;  /* 0x0000040000037802 */ /* 0x000fe40000000f00 */
[----:B------:R-:W-:-:S04]  /*1cd0*/  SEL R2, RZ, 0x1, P0 ;  /* 0x00000001ff027807 */ /* 0x000fc80000000000 */
[----:B------:R-:W-:-:S05]  /*1ce0*/  LOP3.LUT R2, R5, R2, RZ, 0x3c, !PT ;  /* 0x0000000205027212 */ /* 0x000fca00078e3cff */
[----:B------:R-:W-:Y:S01]  /*1cf0*/  IMAD.U32 R2, R2, -0x80000000, RZ ;  /* 0x8000000002027824 */ /* 0x000fe200078e00ff */
[----:B-----5:R-:W-:Y:S02]  /*1d00*/  LEA R0, R0, R3, 0x18 ;  /* 0x0000000300007211 */ /* 0x020fe400078ec0ff */
[----:B------:R-:W-:-:S05]  /*1d10*/  SEL R3, R6, RZ, P0 ;  /* 0x000000ff06037207 */ /* 0x000fca0000000000 */
[----:B------:R-:W-:-:S04]  /*1d20*/  IMAD R0, R3, 0x8, R0 ;  /* 0x0000000803007824 */ /* 0x000fc800078e0200 */
[----:B------:R-:W5:Y:S02]  /*1d30*/  SYNCS.PHASECHK.TRANS64.TRYWAIT P0, [R0+URZ+0x80], R2 ;  /* 0x00008002000075a7 */ /* 0x000f6400080011ff */
[----:B-----5:R-:W-:Y:S05]  /*1d40*/  @!P0 BRA `(.L_x_34) ;  /* 0x0000002c007c8947 */ /* 0x020fea0003800000 */
.L_x_24:
[----:B------:R-:W-:-:S06]  /*1d50*/  UISETP.GT.AND UP0, UPT, UR23, 0x3, UPT ;  /* 0x000000031700788c */ /* 0x000fcc000bf04270 */
[----:B------:R-:W-:-:S13]  /*1d60*/  PLOP3.LUT P0, PT, PT, PT, UP0, 0x80, 0x8 ;  /* 0x000000000008781c */ /* 0x000fda0003f0f008 */
[----:B-12345:R-:W-:Y:S05]  /*1d70*/  @P0 EXIT ;  /* 0x000000000000094d */ /* 0x03efea0003800000 */
[----:B------:R-:W-:-:S09]  /*1d80*/  UISETP.NE.AND UP0, UPT, UR23, URZ, UPT ;  /* 0x000000ff1700728c */ /* 0x000fd2000bf05270 */
[----:B------:R-:W-:Y:S05]  /*1d90*/  BRA.U UP0, `(.L_x_35) ;  /* 0x00000005008c7547 */ /* 0x000fea000b800000 */
[----:B------:R-:W1:Y:S01]  /*1da0*/  S2R R5, SR_CgaCtaId ;  /* 0x0000000000057919 */ /* 0x000e620000008800 */
[----:B------:R-:W-:Y:S01]  /*1db0*/  NOP ;  /* 0x0000000000007918 */ /* 0x000fe20000000000 */
[----:B------:R-:W-:-:S04]  /*1dc0*/  MOV R2, 0x40 ;  /* 0x0000004000027802 */ /* 0x000fc80000000f00 */
[----:B-1----:R-:W-:-:S05]  /*1dd0*/  LEA R2, R5, R2, 0x18 ;  /* 0x0000000205027211 */ /* 0x002fca00078ec0ff */
[----:B------:R-:W1:Y:S02]  /*1de0*/  LDS.U8 R0, [R2] ;  /* 0x0000000002007984 */ /* 0x000e640000000000 */
[----:B-1----:R-:W-:Y:S02]  /*1df0*/  ISETP.NE.AND P0, PT, R0, RZ, PT ;  /* 0x000000ff0000720c */ /* 0x002fe40003f05270 */
[----:B------:R-:W-:-:S04]  /*1e00*/  MOV R0, 0x400 ;  /* 0x0000040000007802 */ /* 0x000fc80000000f00 */
[----:B------:R-:W-:-:S07]  /*1e10*/  LEA R0, R5, R0, 0x18 ;  /* 0x0000000005007211 */ /* 0x000fce00078ec0ff */
[----:B------:R-:W-:Y:S05]  /*1e20*/  @P0 BRA `(.L_x_36) ;  /* 0x0000000400500947 */ /* 0x000fea0003800000 */
[C---:B------:R-:W-:Y:S02]  /*1e30*/  LOP3.LUT R2, R5.reuse, 0x1, RZ, 0xc0, !PT ;  /* 0x0000000105027812 */ /* 0x040fe400078ec0ff */
[----:B------:R-:W-:Y:S02]  /*1e40*/  LOP3.LUT R12, R5, 0x1, RZ, 0x3c, !PT ;  /* 0x00000001050c7812 */ /* 0x000fe400078e3cff */
[----:B------:R-:W-:-:S13]  /*1e50*/  ISETP.NE.U32.AND P1, PT, R2, 0x1, PT ;  /* 0x000000010200780c */ /* 0x000fda0003f25070 */
[----:B------:R-:W-:Y:S05]  /*1e60*/  @!P1 BRA `(.L_x_37) ;  /* 0x0000000000c49947 */ /* 0x000fea0003800000 */
[----:B------:R-:W-:Y:S01]  /*1e70*/  ELECT P0, URZ, PT ;  /* 0x0000000000ff782f */ /* 0x000fe20003800000 */
[----:B------:R-:W-:-:S12]  /*1e80*/  BSSY B0, `(.L_x_37) ;  /* 0x000002f000007945 */ /* 0x000fd80003800000 */
[----:B------:R-:W-:Y:S05]  /*1e90*/  @!P0 BRA `(.L_x_38) ;  /* 0x0000000000b48947 */ /* 0x000fea0003800000 */
[----:B------:R-:W-:-:S05]  /*1ea0*/  UMOV UR4, 0x8 ;  /* 0x0000000800047882 */ /* 0x000fca0000000000 */
[----:B------:R-:W-:Y:S04]  /*1eb0*/  DEPBAR.LE SB1, 0x36 ;  /* 0x00009d800000791a */ /* 0x000fe80000000000 */
[----:B------:R-:W1:Y:S02]  /*1ec0*/  UTCATOMSWS.2CTA.FIND_AND_SET.ALIGN UP0, UR4, UR4 ;  /* 0x00000004000475e3 */ /* 0x000e640008200800 */
[----:B-1----:R-:W-:Y:S01]  /*1ed0*/  PLOP3.LUT P0, PT, PT, PT, UP0, 0x80, 0x8 ;  /* 0x000000000008781c */ /* 0x002fe20003f0f008 */
[----:B------:R-:W-:-:S03]  /*1ee0*/  IMAD.U32 R10, RZ, RZ, UR4 ;  /* 0x00000004ff0a7e24 */ /* 0x000fc6000f8e00ff */
[----:B------:R-:W-:-:S04]  /*1ef0*/  SEL R2, RZ, 0xffffffff, !P0 ;  /* 0xffffffffff027807 */ /* 0x000fc80004000000 */
[----:B------:R-:W-:-:S13]  /*1f00*/  ISETP.NE.AND P0, PT, R2, RZ, PT ;  /* 0x000000ff0200720c */ /* 0x000fda0003f05270 */
[----:B------:R-:W-:Y:S05]  /*1f10*/  @P0 BRA `(.L_x_39) ;  /* 0x0000000000240947 */ /* 0x000fea0003800000 */
.L_x_40:
[----:B------:R-:W-:Y:S05]  /*1f20*/  NANOSLEEP 0x64 ;  /* 0x000000640000795d */ /* 0x000fea0003800000 */
[----:B------:R-:W-:-:S05]  /*1f30*/  UMOV UR4, 0x8 ;  /* 0x0000000800047882 */ /* 0x000fca0000000000 */
[----:B------:R-:W-:Y:S04]  /*1f40*/  DEPBAR.LE SB1, 0x36 ;  /* 0x00009d800000791a */ /* 0x000fe80000000000 */
[----:B------:R-:W1:Y:S02]  /*1f50*/  UTCATOMSWS.2CTA.FIND_AND_SET.ALIGN UP0, UR4, UR4 ;  /* 0x00000004000475e3 */ /* 0x000e640008200800 */
[----:B-1----:R-:W-:Y:S01]  /*1f60*/  PLOP3.LUT P0, PT, PT, PT, UP0, 0x80, 0x8 ;  /* 0x000000000008781c */ /* 0x002fe20003f0f008 */
[----:B------:R-:W-:-:S03]  /*1f70*/  IMAD.U32 R10, RZ, RZ, UR4 ;  /* 0x00000004ff0a7e24 */ /* 0x000fc6000f8e00ff */
[----:B------:R-:W-:-:S04]  /*1f80*/  SEL R2, RZ, 0xffffffff, !P0 ;  /* 0xffffffffff027807 */ /* 0x000fc80004000000 */
[----:B------:R-:W-:-:S13]  /*1f90*/  ISETP.NE.AND P0, PT, R2, RZ, PT ;  /* 0x000000ff0200720c */ /* 0x000fda0003f05270 */
[----:B------:R-:W-:Y:S05]  /*1fa0*/  @!P0 BRA `(.L_x_40) ;  /* 0xfffffffc00dc8947 */ /* 0x000fea000383ffff */
.L_x_39:
[----:B------:R-:W-:Y:S01]  /*1fb0*/  MOV R2, 0x60 ;  /* 0x0000006000027802 */ /* 0x000fe20000000f00 */
[----:B------:R-:W-:Y:S02]  /*1fc0*/  VIADD R9, R0, 0x98 ;  /* 0x0000009800097836 */ /* 0x000fe40000000000 */
[----:B------:R-:W-:Y:S01]  /*1fd0*/  IMAD.MOV.U32 R8, RZ, RZ, 0x4 ;  /* 0x00000004ff087424 */ /* 0x000fe200078e00ff */
[----:B------:R-:W-:Y:S02]  /*1fe0*/  LEA R13, R5, R2, 0x18 ;  /* 0x00000002050d7211 */ /* 0x000fe400078ec0ff */
[----:B------:R-:W-:-:S03]  /*1ff0*/  MOV R2, 0x58 ;  /* 0x0000005800027802 */ /* 0x000fc60000000f00 */
[----:B------:R-:W1:Y:S01]  /*2000*/  LDS R6, [R13] ;  /* 0x000000000d067984 */ /* 0x000e620000000800 */
[----:B------:R-:W-:Y:S01]  /*2010*/  LEA R3, R5, R2, 0x18 ;  /* 0x0000000205037211 */ /* 0x000fe200078ec0ff */
[----:B-1----:R-:W-:-:S04]  /*2020*/  IMAD.U32 R6, R6, -0x80000000, RZ ;  /* 0x8000000006067824 */ /* 0x002fc800078e00ff */
[----:B------:R-:W1:Y:S02]  /*2030*/  SYNCS.PHASECHK.TRANS64.TRYWAIT P0, [R3+URZ], R6 ;  /* 0x00000006030075a7 */ /* 0x000e6400080011ff */
[----:B-1----:R-:W-:Y:S05]  /*2040*/  @P0 BRA `(.L_x_41) ;  /* 0x0000000000080947 */ /* 0x002fea0003800000 */
[----:B------:R-:W1:Y:S02]  /*2050*/  SYNCS.PHASECHK.TRANS64.TRYWAIT P0, [R3+URZ], R6 ;  /* 0x00000006030075a7 */ /* 0x000e6400080011ff */
[----:B-1----:R-:W-:Y:S05]  /*2060*/  @!P0 BRA `(.L_x_42) ;  /* 0x0000002800cc8947 */ /* 0x002fea0003800000 */
.L_x_41:
[----:B-1----:R-:W-:Y:S01]  /*2070*/  PRMT R3, R12, 0x654, R3 ;  /* 0x000006540c037816 */ /* 0x002fe20000000003 */
[----:B------:R-:W-:Y:S01]  /*2080*/  IMAD.SHL.U32 R11, R10, 0x20, RZ ;  /* 0x000000200a0b7824 */ /* 0x000fe200078e00ff */
[----:B------:R-:W-:Y:S01]  /*2090*/  PRMT R2, R12, 0x654, R9 ;  /* 0x000006540c027816 */ /* 0x000fe20000000009 */
[----:B------:R-:W-:Y:S01]  /*20a0*/  IMAD.MOV.U32 R7, RZ, RZ, 0xff ;  /* 0x000000ffff077424 */ /* 0x000fe200078e00ff */
[----:B------:R1:W-:Y:S01]  /*20b0*/  SYNCS.ARRIVE.TRANS64.RED RZ, [R3+URZ], R8 ;  /* 0x0000000803ff79a7 */ /* 0x0003e200080004ff */
[----:B------:R-:W-:Y:S01]  /*20c0*/  IMAD.MOV.U32 R6, RZ, RZ, 0x1 ;  /* 0x00000001ff067424 */ /* 0x000fe200078e00ff */
[----:B------:R2:W-:Y:S01]  /*20d0*/  STS [R0+0x98], R11 ;  /* 0x0000980b00007388 */ /* 0x0005e20000000800 */
[----:B------:R-:W-:Y:S01]  /*20e0*/  VIADD R9, R10, 0x10 ;  /* 0x000000100a097836 */ /* 0x000fe20000000000 */
[----:B------:R-:W-:Y:S02]  /*20f0*/  SHF.L.U32 R7, R7, R10, RZ ;  /* 0x0000000a07077219 */ /* 0x000fe400000006ff */
[----:B------:R2:W-:Y:S01]  /*2100*/  STAS [R2.64], R10 ;  /* 0x0000000a02007dbd */ /* 0x0005e2000c0008ff */
[----:B------:R-:W-:-:S04]  /*2110*/  MOV R14, 0x50 ;  /* 0x00000050000e7802 */ /* 0x000fc80000000f00 */
[----:B------:R-:W-:Y:S02]  /*2120*/  LEA R14, R5, R14, 0x18 ;  /* 0x0000000e050e7211 */ /* 0x000fe400078ec0ff */
[----:B-1----:R-:W-:-:S04]  /*2130*/  SHF.L.U32 R8, R6, R9, RZ ;  /* 0x0000000906087219 */ /* 0x002fc800000006ff */
[----:B------:R-:W-:-:S05]  /*2140*/  LOP3.LUT R7, R8, R7, RZ, 0xfc, !PT ;  /* 0x0000000708077212 */ /* 0x000fca00078efcff */
[----:B------:R2:W-:Y:S04]  /*2150*/  ATOMS.OR RZ, [R14], R7 ;  /* 0x000000070eff738c */ /* 0x0005e80003000000 */
[----:B------:R2:W-:Y:S02]  /*2160*/  ATOMS.XOR RZ, [R13], R6 ;  /* 0x000000060dff738c */ /* 0x0005e40003800000 */
.L_x_38:
[----:B------:R-:W-:Y:S05]  /*2170*/  BSYNC B0 ;  /* 0x0000000000007941 */ /* 0x000fea0003800000 */
.L_x_37:
[----:B------:R-:W-:Y:S05]  /*2180*/  @P1 BRA `(.L_x_43) ;  /* 0x0000000000881947 */ /* 0x000fea0003800000 */
[----:B------:R-:W-:Y:S05]  /*2190*/  WARPSYNC.ALL ;  /* 0x0000000000007948 */ /* 0x000fea0003800000 */
[----:B------:R-:W-:Y:S01]  /*21a0*/  NOP ;  /* 0x0000000000007918 */ /* 0x000fe20000000000 */
[----:B------:R-:W-:-:S13]  /*21b0*/  ELECT P0, URZ, PT ;  /* 0x0000000000ff782f */ /* 0x000fda0003800000 */
[----:B------:R-:W-:Y:S05]  /*21c0*/  @!P0 BRA `(.L_x_43) ;  /* 0x0000000000788947 */ /* 0x000fea0003800000 */
[----:B--2---:R-:W-:Y:S02]  /*21d0*/  MOV R2, 0x60 ;  /* 0x0000006000027802 */ /* 0x004fe40000000f00 */
[----:B------:R-:W-:Y:S02]  /*21e0*/  MOV R6, 0x58 ;  /* 0x0000005800067802 */ /* 0x000fe40000000f00 */
[C---:B------:R-:W-:Y:S02]  /*21f0*/  LEA R9, R5.reuse, R2, 0x18 ;  /* 0x0000000205097211 */ /* 0x040fe400078ec0ff */
[----:B------:R-:W-:-:S03]  /*2200*/  LEA R7, R5, R6, 0x18 ;  /* 0x0000000605077211 */ /* 0x000fc600078ec0ff */
[----:B------:R-:W1:Y:S02]  /*2210*/  LDS R2, [R9] ;  /* 0x0000000009027984 */ /* 0x000e640000000800 */
[----:B-1----:R-:W-:-:S04]  /*2220*/  IMAD.U32 R2, R2, -0x80000000, RZ ;  /* 0x8000000002027824 */ /* 0x002fc800078e00ff */
[----:B------:R-:W1:Y:S02]  /*2230*/  SYNCS.PHASECHK.TRANS64.TRYWAIT P0, [R7+URZ], R2 ;  /* 0x00000002070075a7 */ /* 0x000e6400080011ff */
[----:B-1----:R-:W-:Y:S05]  /*2240*/  @P0 BRA `(.L_x_44) ;  /* 0x0000000000080947 */ /* 0x002fea0003800000 */
[----:B------:R-:W1:Y:S02]  /*2250*/  SYNCS.PHASECHK.TRANS64.TRYWAIT P0, [R7+URZ], R2 ;  /* 0x00000002070075a7 */ /* 0x000e6400080011ff */
[----:B-1----:R-:W-:Y:S05]  /*2260*/  @!P0 BRA `(.L_x_45) ;  /* 0x0000002800648947 */ /* 0x002fea0003800000 */
.L_x_44:
[----:B------:R-:W2:Y:S01]  /*2270*/  LDS R6, [R0+0x98] ;  /* 0x0000980000067984 */ /* 0x000ea20000000800 */
[----:B-1----:R-:W-:Y:S01]  /*2280*/  IMAD.MOV.U32 R3, RZ, RZ, 0xff ;  /* 0x000000ffff037424 */ /* 0x002fe200078e00ff */
[----:B------:R-:W-:Y:S01]  /*2290*/  PRMT R7, R12, 0x654, R7 ;  /* 0x000006540c077816 */ /* 0x000fe20000000007 */
[----:B------:R-:W-:Y:S02]  /*22a0*/  IMAD.MOV.U32 R2, RZ, RZ, 0x1 ;  /* 0x00000001ff027424 */ /* 0x000fe400078e00ff */
[C---:B--2---:R-:W-:Y:S01]  /*22b0*/  IMAD.SHL.U32 R13, R6.reuse, 0x20, RZ ;  /* 0x00000020060d7824 */ /* 0x044fe200078e00ff */
[----:B------:R-:W-:Y:S01]  /*22c0*/  SHF.L.U32 R3, R3, R6, RZ ;  /* 0x0000000603037219 */ /* 0x000fe200000006ff */
[----:B------:R-:W-:-:S03]  /*22d0*/  VIADD R11, R6, 0x10 ;  /* 0x00000010060b7836 */ /* 0x000fc60000000000 */
[----:B------:R1:W-:Y:S01]  /*22e0*/  STS [R0+0x98], R13 ;  /* 0x0000980d00007388 */ /* 0x0003e20000000800 */
[----:B------:R-:W-:Y:S02]  /*22f0*/  MOV R6, 0x50 ;  /* 0x0000005000067802 */ /* 0x000fe40000000f00 */
[----:B------:R-:W-:Y:S02]  /*2300*/  SHF.L.U32 R8, R2, R11, RZ ;  /* 0x0000000b02087219 */ /* 0x000fe400000006ff */
[----:B------:R-:W-:Y:S02]  /*2310*/  LEA R6, R5, R6, 0x18 ;  /* 0x0000000605067211 */ /* 0x000fe400078ec0ff */
[----:B------:R-:W-:-:S05]  /*2320*/  LOP3.LUT R3, R8, R3, RZ, 0xfc, !PT ;  /* 0x0000000308037212 */ /* 0x000fca00078efcff */
[----:B------:R1:W-:Y:S01]  /*2330*/  ATOMS.OR RZ, [R6], R3 ;  /* 0x0000000306ff738c */ /* 0x0003e20003000000 */
[----:B------:R1:W-:Y:S03]  /*2340*/  SYNCS.ARRIVE.TRANS64.RED.A1T0 RZ, [R7+URZ], RZ ;  /* 0x000000ff07ff79a7 */ /* 0x0003e600081004ff */
[----:B------:R1:W-:Y:S01]  /*2350*/  ATOMS.XOR RZ, [R9], R2 ;  /* 0x0000000209ff738c */ /* 0x0003e20003800000 */
[----:B------:R-:W-:Y:S05]  /*2360*/  BRA `(.L_x_43) ;  /* 0x0000000000107947 */ /* 0x000fea0003800000 */
.L_x_36:
[----:B------:R-:W-:Y:S02]  /*2370*/  MOV R3, 0xffffffff ;  /* 0xffffffff00037802 */ /* 0x000fe40000000f00 */
[----:B------:R-:W-:-:S03]  /*2380*/  MOV R2, 0x23b0 ;  /* 0x000023b000027802 */ /* 0x000fc60000000f00 */
[----:B------:R1:W-:Y:S04]  /*2390*/  STS [R0+0x98], R3 ;  /* 0x0000980300007388 */ /* 0x0003e80000000800 */
[----:B-1----:R-:W-:Y:S05]  /*23a0*/  CALL.REL.NOINC `($__internal_1_$__cuda_sm10x_tcgen05_guardrail_trap_phase_invalid_during_alloc) ;  /* 0x0000002800687944 */ /* 0x002fea0003c00000 */
.L_x_43:
[----:B------:R-:W-:Y:S05]  /*23b0*/  WARPSYNC.ALL ;  /* 0x0000000000007948 */ /* 0x000fea0003800000 */
[----:B------:R-:W-:Y:S01]  /*23c0*/  NOP ;  /* 0x0000000000007918 */ /* 0x000fe20000000000 */
.L_x_35:
[----:B------:R-:W3:Y:S08]  /*23d0*/  S2UR UR4, SR_CgaCtaId ;  /* 0x00000000000479c3 */ /* 0x000ef00000008800 */
[----:B------:R-:W-:Y:S01]  /*23e0*/  BAR.SYNC.DEFER_BLOCKING 0x2, 0xa0 ;  /* 0x0082800000007b1d */ /* 0x000fe20000010000 */
[----:B-12---:R-:W-:-:S07]  /*23f0*/  MOV R3, 0x400 ;  /* 0x0000040000037802 */ /* 0x006fce0000000f00 */
[----:B------:R-:W1:Y:S01]  /*2400*/  S2UR UR7, SR_CTAID.Z ;  /* 0x00000000000779c3 */ /* 0x000e620000002700 */
[----:B---3--:R-:W-:-:S05]  /*2410*/  IMAD.U32 R0, RZ, RZ, UR4 ;  /* 0x00000004ff007e24 */ /* 0x008fca000f8e00ff */
[----:B------:R-:W-:Y:S01]  /*2420*/  LEA R3, R0, R3, 0x18 ;  /* 0x0000000300037211 */ /* 0x000fe200078ec0ff */
[----:B-1----:R-:W-:-:S04]  /*2430*/  UISETP.GT.U32.AND UP0, UPT, UR7, 0x7f, UPT ;  /* 0x0000007f0700788c */ /* 0x002fc8000bf04070 */
[----:B------:R-:W1:Y:S02]  /*2440*/  LDS R2, [R3+0x98] ;  /* 0x0000980003027984 */ /* 0x000e640000000800 */
[----:B-1----:R-:W-:-:S03]  /*2450*/  R2UR UR11, R2 ;  /* 0x00000000020b72ca */ /* 0x002fc600000e0000 */
[----:B------:R-:W-:-:S12]  /*2460*/  BRA.U UP0, `(.L_x_46) ;  /* 0x00000021003c7547 */ /* 0x000fd8000b800000 */
[----:B------:R-:W1:Y:S01]  /*2470*/  LDCU.64 UR4, c[0x0][0x5c0] ;  /* 0x0000b800ff0477ac */ /* 0x000e620008000a00 */
[----:B------:R-:W-:Y:S01]  /*2480*/  SHF.R.U32.HI R0, RZ, 0x5, R4 ;  /* 0x00000005ff007819 */ /* 0x000fe20000011604 */
[----:B------:R-:W-:Y:S01]  /*2490*/  IMAD.SHL.U32 R5, R4, 0x40, RZ ;  /* 0x0000004004057824 */ /* 0x000fe200078e00ff */
[----:B------:R-:W2:Y:S01]  /*24a0*/  S2UR UR26, SR_CTAID.Y ;  /* 0x00000000001a79c3 */ /* 0x000ea20000002600 */
[----:B------:R-:W3:Y:S01]  /*24b0*/  LDCU UR24, c[0x0][0x5d0] ;  /* 0x0000ba00ff1877ac */ /* 0x000ee20008000800 */
[----:B------:R-:W-:Y:S02]  /*24c0*/  R2UR UR23, R0 ;  /* 0x00000000001772ca */ /* 0x000fe400000e0000 */
[----:B------:R-:W-:Y:S01]  /*24d0*/  LOP3.LUT R5, R5, 0x7c0, RZ, 0xc0, !PT ;  /* 0x000007c005057812 */ /* 0x000fe200078ec0ff */
[----:B------:R-:W4:Y:S01]  /*24e0*/  LDCU UR13, c[0x0][0x374] ;  /* 0x00006e80ff0d77ac */ /* 0x000f220008000800 */
[----:B------:R-:W4:Y:S01]  /*24f0*/  LDCU UR10, c[0x0][0x370] ;  /* 0x00006e00ff0a77ac */ /* 0x000f220008000800 */
[----:B------:R-:W-:-:S02]  /*2500*/  UIADD3 UR28, UPT, UPT, UR12, UR12, URZ ;  /* 0x0000000c0c1c7290 */ /* 0x000fc4000fffe0ff */
[----:B-1----:R-:W-:-:S06]  /*2510*/  UIMAD.WIDE.U32 UR8, UR7, UR5, URZ ;  /* 0x00000005070872a5 */ /* 0x002fcc000f8e00ff */
[----:B------:R-:W-:Y:S01]  /*2520*/  IMAD.U32 R0, RZ, RZ, UR23 ;  /* 0x00000017ff007e24 */ /* 0x000fe2000f8e00ff */
[----:B------:R-:W1:Y:S03]  /*2530*/  LDCU.64 UR34, c[0x0][0x348] ;  /* 0x00006900ff2277ac */ /* 0x000e660008000a00 */
[----:B------:R-:W-:Y:S01]  /*2540*/  IMAD R0, R0, 0x800, R5 ;  /* 0x0000080000007824 */ /* 0x000fe200078e0205 */
[----:B------:R-:W-:Y:S02]  /*2550*/  UIADD3 UR5, UPT, UPT, UR7, -UR9, URZ ;  /* 0x8000000907057290 */ /* 0x000fe4000fffe0ff */
[----:B------:R-:W-:Y:S01]  /*2560*/  ULEA UR31, UR23, UR11, 0x15 ;  /* 0x0000000b171f7291 */ /* 0x000fe2000f8ea8ff */
[----:B------:R-:W-:Y:S01]  /*2570*/  IMAD.IADD R0, R3, 0x1, R0 ;  /* 0x0000000103007824 */ /* 0x000fe200078e0200 */
[----:B------:R-:W-:Y:S02]  /*2580*/  USHF.R.U32.HI UR5, URZ, UR20, UR5 ;  /* 0x00000014ff057299 */ /* 0x000fe40008011605 */
[----:B----4-:R-:W-:Y:S01]  /*2590*/  UIMAD UR10, UR13, UR10, URZ ;  /* 0x0000000a0d0a72a4 */ /* 0x010fe2000f8e02ff */
[C---:B------:R-:W-:Y:S01]  /*25a0*/  VIADD R2, R0.reuse, 0x8420 ;  /* 0x0000842000027836 */ /* 0x040fe20000000000 */
[----:B------:R-:W-:Y:S01]  /*25b0*/  UIADD3 UR5, UPT, UPT, UR9, UR5, URZ ;  /* 0x0000000509057290 */ /* 0x000fe2000fffe0ff */
[C---:B------:R-:W-:Y:S01]  /*25c0*/  VIADD R3, R0.reuse, 0x8410 ;  /* 0x0000841000037836 */ /* 0x040fe20000000000 */
[----:B------:R-:W-:Y:S01]  /*25d0*/  UMOV UR30, URZ ;  /* 0x000000ff001e7c82 */ /* 0x000fe20008000000 */
[----:B------:R-:W-:Y:S01]  /*25e0*/  VIADD R5, R0, 0x8430 ;  /* 0x0000843000057836 */ /* 0x000fe20000000000 */
[----:B------:R-:W-:Y:S01]  /*25f0*/  USHF.R.U32.HI UR8, URZ, UR19, UR5 ;  /* 0x00000013ff087299 */ /* 0x000fe20008011605 */
[----:B------:R-:W-:Y:S01]  /*2600*/  SHF.R.U32.HI R73, RZ, 0x3, R2 ;  /* 0x00000003ff497819 */ /* 0x000fe20000011602 */
[----:B------:R-:W-:Y:S01]  /*2610*/  UMOV UR29, URZ ;  /* 0x000000ff001d7c82 */ /* 0x000fe20008000000 */
[----:B------:R-:W-:Y:S01]  /*2620*/  SHF.R.U32.HI R72, RZ, 0x3, R3 ;  /* 0x00000003ff487819 */ /* 0x000fe20000011603 */
[----:B------:R-:W-:Y:S01]  /*2630*/  UIADD3 UR8, UPT, UPT, -UR8, URZ, URZ ;  /* 0x000000ff08087290 */ /* 0x000fe2000fffe1ff */
[----:B------:R-:W-:Y:S01]  /*2640*/  LOP3.LUT R73, R2, 0x30, R73, 0x78, !PT ;  /* 0x0000003002497812 */ /* 0x000fe200078e7849 */
[C---:B------:R-:W-:Y:S01]  /*2650*/  VIADD R2, R0.reuse, 0x8400 ;  /* 0x0000840000027836 */ /* 0x040fe20000000000 */
[----:B------:R-:W-:Y:S01]  /*2660*/  SHF.R.U32.HI R74, RZ, 0x3, R5 ;  /* 0x00000003ff4a7819 */ /* 0x000fe20000011605 */
[----:B------:R-:W-:Y:S01]  /*2670*/  UIMAD UR8, UR4, UR8, UR7 ;  /* 0x00000008040872a4 */ /* 0x000fe2000f8e0207 */
[----:B------:R-:W-:Y:S01]  /*2680*/  LOP3.LUT R72, R3, 0x30, R72, 0x78, !PT ;  /* 0x0000003003487812 */ /* 0x000fe200078e7848 */
[----:B------:R-:W4:Y:S01]  /*2690*/  LDCU.64 UR4, c[0x0][0x5d8] ;  /* 0x0000bb00ff0477ac */ /* 0x000f220008000a00 */
[----:B------:R-:W-:Y:S01]  /*26a0*/  SHF.R.U32.HI R71, RZ, 0x3, R2 ;  /* 0x00000003ff477819 */ /* 0x000fe20000011602 */
[----:B------:R-:W-:Y:S01]  /*26b0*/  VIADD R3, R0, 0x430 ;  /* 0x0000043000037836 */ /* 0x000fe20000000000 */
[----:B------:R-:W-:Y:S01]  /*26c0*/  LOP3.LUT R74, R5, 0x30, R74, 0x78, !PT ;  /* 0x00000030054a7812 */ /* 0x000fe200078e784a */
[----:B---3--:R-:W-:Y:S01]  /*26d0*/  UIMAD.WIDE.U32 UR24, UR8, UR24, URZ ;  /* 0x00000018081872a5 */ /* 0x008fe2000f8e00ff */
[----:B------:R-:W-:Y:S01]  /*26e0*/  LOP3.LUT R71, R2, 0x30, R71, 0x78, !PT ;  /* 0x0000003002477812 */ /* 0x000fe200078e7847 */
[C---:B------:R-:W-:Y:S01]  /*26f0*/  VIADD R2, R0.reuse, 0x420 ;  /* 0x0000042000027836 */ /* 0x040fe20000000000 */
[----:B------:R-:W-:Y:S01]  /*2700*/  SHF.R.U32.HI R70, RZ, 0x3, R3 ;  /* 0x00000003ff467819 */ /* 0x000fe20000011603 */
[----:B------:R-:W-:-:S02]  /*2710*/  VIADD R5, R0, 0x410 ;  /* 0x0000041000057836 */ /* 0x000fc40000000000 */
[----:B------:R-:W-:Y:S01]  /*2720*/  VIADD R0, R0, 0x400 ;  /* 0x0000040000007836 */ /* 0x000fe20000000000 */
[----:B------:R-:W-:Y:S01]  /*2730*/  UMOV UR9, UR25 ;  /* 0x0000001900097c82 */ /* 0x000fe20008000000 */
[----:B------:R-:W-:Y:S01]  /*2740*/  LOP3.LUT R70, R3, 0x30, R70, 0x78, !PT ;  /* 0x0000003003467812 */ /* 0x000fe200078e7846 */
[----:B------:R-:W-:Y:S01]  /*2750*/  UIADD3 UR6, UPT, UPT, UR8, -UR9, URZ ;  /* 0x8000000908067290 */ /* 0x000fe2000fffe0ff */
[----:B------:R-:W-:Y:S02]  /*2760*/  SHF.R.U32.HI R69, RZ, 0x3, R2 ;  /* 0x00000003ff457819 */ /* 0x000fe40000011602 */
[----:B------:R-:W-:Y:S01]  /*2770*/  SHF.R.U32.HI R68, RZ, 0x3, R5 ;  /* 0x00000003ff447819 */ /* 0x000fe20000011605 */
[----:B------:R-:W-:Y:S01]  /*2780*/  USHF.R.U32.HI UR6, URZ, UR18, UR6 ;  /* 0x00000012ff067299 */ /* 0x000fe20008011606 */
[----:B------:R-:W-:Y:S02]  /*2790*/  SHF.R.U32.HI R3, RZ, 0x3, R0 ;  /* 0x00000003ff037819 */ /* 0x000fe40000011600 */
[----:B------:R-:W-:Y:S01]  /*27a0*/  LOP3.LUT R69, R2, 0x30, R69, 0x78, !PT ;  /* 0x0000003002457812 */ /* 0x000fe200078e7845 */
[----:B------:R-:W-:Y:S01]  /*27b0*/  UIADD3 UR6, UPT, UPT, UR9, UR6, URZ ;  /* 0x0000000609067290 */ /* 0x000fe2000fffe0ff */
[----:B------:R-:W-:Y:S01]  /*27c0*/  LOP3.LUT R68, R5, 0x30, R68, 0x78, !PT ;  /* 0x0000003005447812 */ /* 0x000fe200078e7844 */
[----:B------:R-:W-:Y:S01]  /*27d0*/  IMAD.MOV.U32 R2, RZ, RZ, RZ ;  /* 0x000000ffff027224 */ /* 0x000fe200078e00ff */
[----:B------:R-:W-:Y:S01]  /*27e0*/  LOP3.LUT R3, R0, 0x30, R3, 0x78, !PT ;  /* 0x0000003000037812 */ /* 0x000fe200078e7803 */
[----:B------:R-:W-:-:S04]  /*27f0*/  USHF.R.U32.HI UR6, URZ, UR17, UR6 ;  /* 0x00000011ff067299 */ /* 0x000fc80008011606 */
[----:B----4-:R-:W-:-:S07]  /*2800*/  UIMAD.WIDE.U32 UR24, UR6, UR5, URZ ;  /* 0x00000005061872a5 */ /* 0x010fce000f8e00ff */
[----:B------:R-:W-:Y:S01]  /*2810*/  UMOV UR9, UR25 ;  /* 0x0000001900097c82 */ /* 0x000fe20008000000 */
[----:B------:R-:W-:Y:S01]  /*2820*/  UMOV UR25, 0x400 ;  /* 0x0000040000197882 */ /* 0x000fe20000000000 */
[----:B------:R-:W-:Y:S02]  /*2830*/  UIADD3 UR5, UPT, UPT, UR6, -UR9, URZ ;  /* 0x8000000906057290 */ /* 0x000fe4000fffe0ff */
[----:B------:R-:W3:Y:S02]  /*2840*/  S2UR UR24, SR_CgaCtaId ;  /* 0x00000000001879c3 */ /* 0x000ee40000008800 */
[----:B------:R-:W-:-:S04]  /*2850*/  USHF.R.U32.HI UR5, URZ, UR16, UR5 ;  /* 0x00000010ff057299 */ /* 0x000fc80008011605 */
[----:B------:R-:W-:Y:S01]  /*2860*/  UIADD3 UR5, UPT, UPT, UR9, UR5, URZ ;  /* 0x0000000509057290 */ /* 0x000fe2000fffe0ff */
[----:B------:R-:W4:Y:S03]  /*2870*/  LDCU UR9, c[0x0][0x378] ;  /* 0x00006f00ff0977ac */ /* 0x000f260008000800 */
[----:B------:R-:W-:-:S04]  /*2880*/  USHF.R.U32.HI UR5, URZ, UR15, UR5 ;  /* 0x0000000fff057299 */ /* 0x000fc80008011605 */
[----:B------:R-:W-:-:S04]  /*2890*/  UIADD3 UR5, UPT, UPT, -UR5, URZ, URZ ;  /* 0x000000ff05057290 */ /* 0x000fc8000fffe1ff */
[----:B------:R-:W-:Y:S02]  /*28a0*/  UIMAD UR4, UR4, UR5, UR6 ;  /* 0x00000005040472a4 */ /* 0x000fe4000f8e0206 */
[----:B------:R-:W-:Y:S02]  /*28b0*/  UIADD3 UR6, UPT, UPT, -UR6, URZ, URZ ;  /* 0x000000ff06067290 */ /* 0x000fe4000fffe1ff */
[----:B----4-:R-:W-:-:S03]  /*28c0*/  UIMAD UR9, UR10, UR9, URZ ;  /* 0x000000090a0972a4 */ /* 0x010fc6000f8e02ff */
[----:B------:R-:W4:Y:S01]  /*28d0*/  LDCU UR5, c[0x0][0x5cc] ;  /* 0x0000b980ff0577ac */ /* 0x000f220008000800 */
[----:B------:R-:W-:-:S04]  /*28e0*/  USHF.R.S32.HI UR32, URZ, 0x1f, UR9 ;  /* 0x0000001fff207899 */ /* 0x000fc80008011409 */
[----:B------:R-:W-:Y:S02]  /*28f0*/  ULEA.HI UR32, UR32, UR9, URZ, 0x3 ;  /* 0x0000000920207291 */ /* 0x000fe4000f8f18ff */
[----:B-1234-:R-:W-:-:S12]  /*2900*/  UIMAD UR6, UR5, UR6, UR8 ;  /* 0x00000006050672a4 */ /* 0x01efd8000f8e0208 */
.L_x_50:
[----:B------:R-:W-:Y:S01]  /*2910*/  IMAD.U32 R0, RZ, RZ, UR24 ;  /* 0x00000018ff007e24 */ /* 0x000fe2000f8e00ff */
[----:B------:R-:W-:Y:S01]  /*2920*/  SHF.L.U32 R6, R2, 0x1f, RZ ;  /* 0x0000001f02067819 */ /* 0x000fe200000006ff */
[----:B------:R-:W-:Y:S02]  /*2930*/  USHF.L.U32 UR6, UR6, 0x2, URZ ;  /* 0x0000000206067899 */ /* 0x000fe400080006ff */
[----:B------:R-:W-:Y:S01]  /*2940*/  UIADD3 UR36, UPT, UPT, UR4, UR4, URZ ;  /* 0x0000000404247290 */ /* 0x000fe2000fffe0ff */
[----:B------:R-:W-:Y:S01]  /*2950*/  R2UR UR5, R0 ;  /* 0x00000000000572ca */ /* 0x000fe200000e0000 */
[----:B------:R-:W-:Y:S01]  /*2960*/  ULOP3.LUT UR8, UR6, 0x3, UR21, 0xf8, !UPT ;  /* 0x0000000306087892 */ /* 0x000fe2000f8ef815 */
[----:B------:R-:W1:Y:S03]  /*2970*/  LDCU UR37, c[0x0][0x5e4] ;  /* 0x0000bc80ff2577ac */ /* 0x000e660008000800 */
[----:B------:R-:W-:-:S02]  /*2980*/  ULEA.HI UR6, UR6, UR8, URZ, 0x1 ;  /* 0x0000000806067291 */ /* 0x000fc4000f8f08ff */
[----:B------:R-:W-:Y:S02]  /*2990*/  ULEA UR33, UR29, UR31, 0x7 ;  /* 0x0000001f1d217291 */ /* 0x000fe4000f8e38ff */
[----:B------:R-:W-:-:S04]  /*29a0*/  ULOP3.LUT UR36, UR36, 0x1, UR26, 0xf8, !UPT ;  /* 0x0000000124247892 */ /* 0x000fc8000f8ef81a */
[----:B------:R-:W-:Y:S02]  /*29b0*/  ULEA UR5, UR5, UR25, 0x18 ;  /* 0x0000001905057291 */ /* 0x000fe4000f8ec0ff */
[----:B------:R-:W-:Y:S02]  /*29c0*/  UPLOP3.LUT UP2, UPT, UPT, UPT, UPT, 0x80, 0x8 ;  /* 0x000000000008789c */ /* 0x000fe40003f4f070 */
[----:B------:R-:W-:Y:S02]  /*29d0*/  ULEA UR27, UR29, UR5, 0x3 ;  /* 0x000000051d1b7291 */ /* 0x000fe4000f8e18ff */
[----:B------:R-:W-:-:S04]  /*29e0*/  ULOP3.LUT UR5, UR6, 0xfffffffe, URZ, 0xc0, !UPT ;  /* 0xfffffffe06057892 */ /* 0x000fc8000f8ec0ff */
[----:B------:R-:W-:Y:S02]  /*29f0*/  UISETP.NE.AND UP0, UPT, UR8, UR5, UPT ;  /* 0x000000050800728c */ /* 0x000fe4000bf05270 */
[----:B------:R-:W-:Y:S01]  /*2a00*/  USHF.R.U32.HI UR5, URZ, 0x1, UR6 ;  /* 0x00000001ff057899 */ /* 0x000fe20008011606 */
[----:B------:R-:W2:Y:S01]  /*2a10*/  SYNCS.PHASECHK.TRANS64.TRYWAIT P0, [UR27+0x70], R6 ;  /* 0x00007006ff0075a7 */ /* 0x000ea2000800111b */
[----:B------:R-:W-:Y:S02]  /*2a20*/  UISETP.LT.AND UP0, UPT, UR8, URZ, UP0 ;  /* 0x000000ff0800728c */ /* 0x000fe40008701270 */
[----:B------:R-:W-:-:S09]  /*2a30*/  UIADD3 UR10, UPT, UPT, UR5, -0x1, URZ ;  /* 0xffffffff050a7890 */ /* 0x000fd2000fffe0ff */
[----:B------:R-:W-:-:S04]  /*2a40*/  @!UP0 UIADD3 UR10, UPT, UPT, UR5, URZ, URZ ;  /* 0x000000ff050a8290 */ /* 0x000fc8000fffe0ff */
[----:B------:R-:W-:Y:S01]  /*2a50*/  ULEA UR10, UR10, UR22, 0x8 ;  /* 0x000000160a0a7291 */ /* 0x000fe2000f8e40ff */
[----:B-12---:R-:W-:Y:S11]  /*2a60*/  @!P0 BRA `(.L_x_47) ;  /* 0x00000020007c8947 */ /* 0x006ff60003800000 */
.L_x_66:
[----:B------:R-:W-:-:S05]  /*2a70*/  UMOV UR13, URZ ;  /* 0x000000ff000d7c82 */ /* 0x000fca0008000000 */
.L_x_49:
[----:B------:R-:W-:Y:S02]  /*2a80*/  USHF.L.U32 UR9, UR13, 0x5, URZ ;  /* 0x000000050d097899 */ /* 0x000fe400080006ff */
[----:B------:R-:W-:Y:S02]  /*2a90*/  UISETP.NE.AND UP0, UPT, UR23, URZ, UPT ;  /* 0x000000ff1700728c */ /* 0x000fe4000bf05270 */
[----:B------:R-:W-:-:S09]  /*2aa0*/  UIADD3 UR4, UPT, UPT, UR33, UR9, URZ ;  /* 0x0000000921047290 */ /* 0x000fd2000fffe0ff */
[----:B-1----:R-:W2:Y:S01]  /*2ab0*/  LDTM.x32 R36, tmem[UR4+0x20] ;  /* 0x00002004002479ee */ /* 0x002ea200082c0000 */
[----:B-1----:R-:W1:Y:S01]  /*2ac0*/  LDTM.x32 R4, tmem[UR4] ;  /* 0x00000004000479ee */ /* 0x002e6200082c0000 */
[----:B------:R-:W-:-:S04]  /*2ad0*/  ULEA UR4, UR30, UR13, 0x2 ;  /* 0x0000000d1e047291 */ /* 0x000fc8000f8e10ff */
[----:B------:R-:W-:-:S04]  /*2ae0*/  USHF.R.S32.HI UR8, URZ, 0x1f, UR4 ;  /* 0x0000001fff087899 */ /* 0x000fc80008011404 */
[----:B------:R-:W-:-:S04]  /*2af0*/  ULEA.HI UR8, UR8, UR4, URZ, 0x2 ;  /* 0x0000000408087291 */ /* 0x000fc8000f8f10ff */
[----:B------:R-:W-:-:S04]  /*2b00*/  ULOP3.LUT UR8, UR8, 0xfffffffc, URZ, 0xc0, !UPT ;  /* 0xfffffffc08087892 */ /* 0x000fc8000f8ec0ff */
[----:B------:R-:W-:Y:S02]  /*2b10*/  UIADD3 UR8, UPT, UPT, UR4, -UR8, URZ ;  /* 0x8000000804087290 */ /* 0x000fe4000fffe0ff */
[----:B------:R-:W-:Y:S01]  /*2b20*/  UIADD3 UR4, UPT, UPT, UR4, 0x1, URZ ;  /* 0x0000000104047890 */ /* 0x000fe2000fffe0ff */
[----:B--2---:R-:W-:Y:S01]  /*2b30*/  FMUL R58, R58, UR37 ;  /* 0x000000253a3a7c20 */ /* 0x004fe20008400000 */
[----:B-1----:R-:W-:Y:S01]  /*2b40*/  FMUL R11, R11, UR37 ;  /* 0x000000250b0b7c20 */ /* 0x002fe20008400000 */
[----:B------:R-:W-:Y:S01]  /*2b50*/  FMUL R10, R10, UR37 ;  /* 0x000000250a0a7c20 */ /* 0x000fe20008400000 */
[----:B------:R-:W-:Y:S01]  /*2b60*/  FMUL R9, R9, UR37 ;  /* 0x0000002509097c20 */ /* 0x000fe20008400000 */
[----:B------:R-:W-:Y:S01]  /*2b70*/  FMUL R8, R8, UR37 ;  /* 0x0000002508087c20 */ /* 0x000fe20008400000 */
[----:B------:R-:W-:Y:S01]  /*2b80*/  FMUL R75, R7, UR37 ;  /* 0x00000025074b7c20 */ /* 0x000fe20008400000 */
[----:B------:R-:W-:Y:S01]  /*2b90*/  FMUL R76, R6, UR37 ;  /* 0x00000025064c7c20 */ /* 0x000fe20008400000 */
[----:B------:R-:W-:Y:S01]  /*2ba0*/  FMUL R77, R5, UR37 ;  /* 0x00000025054d7c20 */ /* 0x000fe20008400000 */
[----:B------:R-:W-:Y:S01]  /*2bb0*/  FMUL R80, R4, UR37 ;  /* 0x0000002504507c20 */ /* 0x000fe20008400000 */
[----:B------:R-:W-:Y:S01]  /*2bc0*/  MOV R78, UR8 ;  /* 0x00000008004e7c02 */ /* 0x000fe20008000f00 */
[----:B------:R-:W-:Y:S01]  /*2bd0*/  FMUL R84, R58, -1.4426950216293334961 ;  /* 0xbfb8aa3b3a547820 */ /* 0x000fe20000400000 */
[----:B------:R-:W-:Y:S01]  /*2be0*/  F2FP.BF16.F32.PACK_AB R7, R11, R10 ;  /* 0x0000000a0b07723e */ /* 0x000fe200000010ff */
[----:B------:R-:W-:Y:S01]  /*2bf0*/  FMUL R19, R19, UR37 ;  /* 0x0000002513137c20 */ /* 0x000fe20008400000 */
[----:B------:R-:W-:Y:S01]  /*2c00*/  F2FP.BF16.F32.PACK_AB R6, R9, R8 ;  /* 0x000000080906723e */ /* 0x000fe200000010ff */
[----:B------:R-:W-:Y:S01]  /*2c10*/  FMUL R18, R18, UR37 ;  /* 0x0000002512127c20 */ /* 0x000fe20008400000 */
[----:B------:R-:W-:Y:S01]  /*2c20*/  F2FP.BF16.F32.PACK_AB R5, R75, R76 ;  /* 0x0000004c4b05723e */ /* 0x000fe200000010ff */
[----:B------:R-:W-:Y:S01]  /*2c30*/  FMUL R17, R17, UR37 ;  /* 0x0000002511117c20 */ /* 0x000fe20008400000 */
[----:B------:R-:W-:Y:S01]  /*2c40*/  F2FP.BF16.F32.PACK_AB R4, R77, R80 ;  /* 0x000000504d04723e */ /* 0x000fe200000010ff */
[----:B------:R-:W-:Y:S01]  /*2c50*/  FMUL R16, R16, UR37 ;  /* 0x0000002510107c20 */ /* 0x000fe20008400000 */
[----:B------:R-:W-:Y:S01]  /*2c60*/  LEA R79, R78, R3, 0xd ;  /* 0x000000034e4f7211 */ /* 0x000fe200078e68ff */
[----:B------:R-:W-:Y:S01]  /*2c70*/  FMUL R15, R15, UR37 ;  /* 0x000000250f0f7c20 */ /* 0x000fe20008400000 */
[----:B------:R-:W-:Y:S01]  /*2c80*/  FMUL R14, R14, UR37 ;  /* 0x000000250e0e7c20 */ /* 0x000fe20008400000 */
[----:B------:R-:W-:Y:S01]  /*2c90*/  FMUL R13, R13, UR37 ;  /* 0x000000250d0d7c20 */ /* 0x000fe20008400000 */
[----:B------:R-:W-:Y:S01]  /*2ca0*/  FMUL R82, R12, UR37 ;  /* 0x000000250c527c20 */ /* 0x000fe20008400000 */
[----:B------:R-:W1:Y:S01]  /*2cb0*/  MUFU.EX2 R84, R84 ;  /* 0x0000005400547308 */ /* 0x000e620000000800 */
[----:B------:R2:W-:Y:S01]  /*2cc0*/  STS.128 [R79], R4 ;  /* 0x000000044f007388 */ /* 0x0005e20000000c00 */
[----:B------:R-:W-:Y:S01]  /*2cd0*/  FMUL R12, R57, UR37 ;  /* 0x00000025390c7c20 */ /* 0x000fe20008400000 */
        /* <DEDUP_REMOVED lines=8> */
[----:B------:R-:W-:Y:S01]  /*2d60*/  LEA R27, R78, R69, 0xd ;  /* 0x000000454e1b7211 */ /* 0x000fe200078e68ff */
[----:B------:R-:W-:Y:S01]  /*2d70*/  FMUL R59, R59, UR37 ;  /* 0x000000253b3b7c20 */ /* 0x000fe20008400000 */
[----:B------:R-:W-:Y:S01]  /*2d80*/  FMUL R87, R12, -1.4426950216293334961 ;  /* 0xbfb8aa3b0c577820 */ /* 0x000fe20000400000 */
[----:B------:R-:W-:Y:S01]  /*2d90*/  FMUL R54, R54, UR37 ;  /* 0x0000002536367c20 */ /* 0x000fe20008400000 */
[----:B------:R-:W-:Y:S01]  /*2da0*/  FMUL R83, R57, -1.4426950216293334961 ;  /* 0xbfb8aa3b39537820 */ /* 0x000fe20000400000 */
[----:B------:R-:W-:Y:S01]  /*2db0*/  FMUL R81, R59, -1.4426950216293334961 ;  /* 0xbfb8aa3b3b517820 */ /* 0x000fe20000400000 */
[----:B-1----:R-:W-:Y:S01]  /*2dc0*/  FADD R91, R84, 1 ;  /* 0x3f800000545b7421 */ /* 0x002fe20000000000 */
[----:B------:R-:W-:Y:S01]  /*2dd0*/  FMUL R21, R54, -1.4426950216293334961 ;  /* 0xbfb8aa3b36157820 */ /* 0x000fe20000400000 */
[----:B------:R-:W-:Y:S01]  /*2de0*/  MUFU.EX2 R87, R87 ;  /* 0x0000005700577308 */ /* 0x000fe20000000800 */
[----:B------:R-:W-:Y:S01]  /*2df0*/  FMUL R55, R55, UR37 ;  /* 0x0000002537377c20 */ /* 0x000fe20008400000 */
[----:B------:R-:W-:Y:S01]  /*2e00*/  FMUL R48, R48, UR37 ;  /* 0x0000002530307c20 */ /* 0x000fe20008400000 */
[----:B------:R-:W-:Y:S01]  /*2e10*/  FMUL R50, R50, UR37 ;  /* 0x0000002532327c20 */ /* 0x000fe20008400000 */
[----:B------:R-:W-:Y:S01]  /*2e20*/  FMUL R49, R49, UR37 ;  /* 0x0000002531317c20 */ /* 0x000fe20008400000 */
[----:B------:R-:W-:Y:S01]  /*2e30*/  FMUL R24, R55, -1.4426950216293334961 ;  /* 0xbfb8aa3b37187820 */ /* 0x000fe20000400000 */
[----:B------:R-:W-:Y:S01]  /*2e40*/  FMUL R94, R48, -1.4426950216293334961 ;  /* 0xbfb8aa3b305e7820 */ /* 0x000fe20000400000 */
[----:B------:R-:W-:Y:S01]  /*2e50*/  FMUL R51, R51, UR37 ;  /* 0x0000002533337c20 */ /* 0x000fe20008400000 */
[----:B------:R-:W1:Y:S01]  /*2e60*/  MUFU.EX2 R81, R81 ;  /* 0x0000005100517308 */ /* 0x000e620000000800 */
[----:B------:R-:W-:Y:S01]  /*2e70*/  FMUL R46, R46, UR37 ;  /* 0x000000252e2e7c20 */ /* 0x000fe20008400000 */
[----:B------:R-:W-:Y:S01]  /*2e80*/  FMUL R44, R44, UR37 ;  /* 0x000000252c2c7c20 */ /* 0x000fe20008400000 */
[----:B------:R-:W-:Y:S01]  /*2e90*/  FMUL R93, R49, -1.4426950216293334961 ;  /* 0xbfb8aa3b315d7820 */ /* 0x000fe20000400000 */
[----:B------:R-:W-:Y:S01]  /*2ea0*/  FMUL R47, R47, UR37 ;  /* 0x000000252f2f7c20 */ /* 0x000fe20008400000 */
[----:B--2---:R-:W-:Y:S01]  /*2eb0*/  F2FP.BF16.F32.PACK_AB R7, R19, R18 ;  /* 0x000000121307723e */ /* 0x004fe200000010ff */
[----:B------:R-:W-:Y:S01]  /*2ec0*/  FMUL R88, R51, -1.4426950216293334961 ;  /* 0xbfb8aa3b33587820 */ /* 0x000fe20000400000 */
[----:B------:R-:W-:Y:S01]  /*2ed0*/  F2FP.BF16.F32.PACK_AB R6, R17, R16 ;  /* 0x000000101106723e */ /* 0x000fe200000010ff */
[----:B------:R-:W2:Y:S01]  /*2ee0*/  MUFU.EX2 R21, R21 ;  /* 0x0000001500157308 */ /* 0x000ea20000000800 */
[----:B------:R-:W-:Y:S01]  /*2ef0*/  F2FP.BF16.F32.PACK_AB R5, R15, R14 ;  /* 0x0000000e0f05723e */ /* 0x000fe200000010ff */
[----:B------:R-:W-:Y:S01]  /*2f00*/  FMUL R90, R44, -1.4426950216293334961 ;  /* 0xbfb8aa3b2c5a7820 */ /* 0x000fe20000400000 */
[----:B------:R-:W-:Y:S01]  /*2f10*/  F2FP.BF16.F32.PACK_AB R4, R13, R82 ;  /* 0x000000520d04723e */ /* 0x000fe200000010ff */
[----:B------:R-:W-:Y:S01]  /*2f20*/  FMUL R89, R47, -1.4426950216293334961 ;  /* 0xbfb8aa3b2f597820 */ /* 0x000fe20000400000 */
[----:B------:R-:W-:Y:S01]  /*2f30*/  LEA R79, R78, R68, 0xd ;  /* 0x000000444e4f7211 */ /* 0x000fe200078e68ff */
[----:B------:R-:W-:Y:S01]  /*2f40*/  FMUL R45, R45, UR37 ;  /* 0x000000252d2d7c20 */ /* 0x000fe20008400000 */
[----:B------:R-:W-:Y:S01]  /*2f50*/  FMUL R42, R42, UR37 ;  /* 0x000000252a2a7c20 */ /* 0x000fe20008400000 */
[----:B------:R-:W-:Y:S01]  /*2f60*/  MUFU.EX2 R24, R24 ;  /* 0x0000001800187308 */ /* 0x000fe20000000800 */
[----:B-1----:R-:W-:Y:S01]  /*2f70*/  FADD R81, R81, 1 ;  /* 0x3f80000051517421 */ /* 0x002fe20000000000 */
[----:B------:R1:W-:Y:S01]  /*2f80*/  STS.128 [R79], R4 ;  /* 0x000000044f007388 */ /* 0x0003e20000000c00 */
[----:B------:R-:W-:Y:S01]  /*2f90*/  FMUL R86, R45, -1.4426950216293334961 ;  /* 0xbfb8aa3b2d567820 */ /* 0x000fe20000400000 */
[----:B------:R-:W-:Y:S01]  /*2fa0*/  FMUL R39, R39, UR37 ;  /* 0x0000002527277c20 */ /* 0x000fe20008400000 */
[----:B------:R-:W-:Y:S01]  /*2fb0*/  FMUL R66, R66, UR37 ;  /* 0x0000002542427c20 */ /* 0x000fe20008400000 */
[----:B------:R-:W-:Y:S01]  /*2fc0*/  FMUL R64, R64, UR37 ;  /* 0x0000002540407c20 */ /* 0x000fe20008400000 */
[----:B------:R-:W-:Y:S01]  /*2fd0*/  FMUL R63, R63, UR37 ;  /* 0x000000253f3f7c20 */ /* 0x000fe20008400000 */
[----:B------:R2:W-:Y:S01]  /*2fe0*/  MUFU.RCP R84, R81 ;  /* 0x0000005100547308 */ /* 0x0005e20000001000 */
[----:B------:R-:W-:Y:S01]  /*2ff0*/  FMUL R67, R67, UR37 ;  /* 0x0000002543437c20 */ /* 0x000fe20008400000 */
[----:B------:R-:W-:Y:S01]  /*3000*/  FMUL R65, R65, UR37 ;  /* 0x0000002541417c20 */ /* 0x000fe20008400000 */
[----:B------:R-:W-:Y:S01]  /*3010*/  FMUL R60, R60, UR37 ;  /* 0x000000253c3c7c20 */ /* 0x000fe20008400000 */
[----:B------:R-:W-:Y:S01]  /*3020*/  USHF.R.S32.HI UR6, URZ, 0x1f, UR4 ;  /* 0x0000001fff067899 */ /* 0x000fe20008011404 */
[----:B------:R-:W-:Y:S01]  /*3030*/  FMUL R29, R29, UR37 ;  /* 0x000000251d1d7c20 */ /* 0x000fe20008400000 */
[----:B------:R-:W-:-:S02]  /*3040*/  LEA R78, R78, R70, 0xd ;  /* 0x000000464e4e7211 */ /* 0x000fc400078e68ff */
[----:B------:R-:W-:Y:S01]  /*3050*/  MUFU.EX2 R94, R94 ;  /* 0x0000005e005e7308 */ /* 0x000fe20000000800 */
[----:B------:R-:W-:-:S04]  /*3060*/  ULEA.HI UR6, UR6, UR4, URZ, 0x2 ;  /* 0x0000000406067291 */ /* 0x000fc8000f8f10ff */
[----:B------:R-:W-:-:S03]  /*3070*/  ULOP3.LUT UR6, UR6, 0xfffffffc, URZ, 0xc0, !UPT ;  /* 0xfffffffc06067892 */ /* 0x000fc6000f8ec0ff */
[----:B------:R-:W-:Y:S01]  /*3080*/  MUFU.EX2 R93, R93 ;  /* 0x0000005d005d7308 */ /* 0x000fe20000000800 */
[----:B--2---:R-:W-:Y:S01]  /*3090*/  FADD R81, R21, 1 ;  /* 0x3f80000015517421 */ /* 0x004fe20000000000 */
[----:B------:R-:W-:Y:S02]  /*30a0*/  UIADD3 UR6, UPT, UPT, UR4, -UR6, URZ ;  /* 0x8000000604067290 */ /* 0x000fe4000fffe0ff */
[----:B------:R-:W-:-:S04]  /*30b0*/  USHF.R.U32.HI UR4, URZ, 0x1, UR13 ;  /* 0x00000001ff047899 */ /* 0x000fc8000801160d */
[----:B------:R-:W2:Y:S01]  /*30c0*/  MUFU.RCP R81, R81 ;  /* 0x0000005100517308 */ /* 0x000ea20000001000 */
[----:B-1----:R-:W-:Y:S01]  /*30d0*/  FMUL R79, R20, UR37 ;  /* 0x00000025144f7c20 */ /* 0x002fe20008400000 */
[----:B------:R-:W-:Y:S01]  /*30e0*/  F2FP.BF16.F32.PACK_AB R7, R85, R92 ;  /* 0x0000005c5507723e */ /* 0x000fe200000010ff */
[----:B------:R-:W-:Y:S01]  /*30f0*/  ULEA UR4, UR30, UR4, 0x2 ;  /* 0x000000041e047291 */ /* 0x000fe2000f8e10ff */
[----:B------:R-:W-:Y:S02]  /*3100*/  F2FP.BF16.F32.PACK_AB R6, R25, R26 ;  /* 0x0000001a1906723e */ /* 0x000fe400000010ff */
[----:B------:R-:W-:Y:S01]  /*3110*/  F2FP.BF16.F32.PACK_AB R5, R23, R22 ;  /* 0x000000161705723e */ /* 0x000fe200000010ff */
[----:B------:R-:W-:Y:S01]  /*3120*/  ULEA.HI UR12, UR4, UR4, URZ, 0x1 ;  /* 0x00000004040c7291 */ /* 0x000fe2000f8f08ff */
[----:B------:R-:W-:Y:S01]  /*3130*/  F2FP.BF16.F32.PACK_AB R4, R56, R79 ;  /* 0x0000004f3804723e */ /* 0x000fe200000010ff */
[----:B------:R1:W3:Y:S02]  /*3140*/  MUFU.EX2 R20, R83 ;  /* 0x0000005300147308 */ /* 0x0002e40000000800 */
[----:B------:R-:W-:-:S02]  /*3150*/  ULOP3.LUT UR12, UR12, 0xfffffffe, URZ, 0xc0, !UPT ;  /* 0xfffffffe0c0c7892 */ /* 0x000fc4000f8ec0ff */
[----:B------:R3:W-:Y:S02]  /*3160*/  STS.128 [R27], R4 ;  /* 0x000000041b007388 */ /* 0x0007e40000000c00 */
[----:B------:R-:W-:Y:S01]  /*3170*/  UIADD3 UR12, UPT, UPT, UR4, -UR12, URZ ;  /* 0x8000000c040c7290 */ /* 0x000fe2000fffe0ff */
[----:B--2---:R-:W-:Y:S01]  /*3180*/  FMUL R81, R54, R81 ;  /* 0x0000005136517220 */ /* 0x004fe20000400000 */
[----:B------:R-:W-:Y:S03]  /*3190*/  MUFU.EX2 R88, R88 ;  /* 0x0000005800587308 */ /* 0x000fe60000000800 */
[----:B------:R-:W-:Y:S01]  /*31a0*/  FMUL R22, R22, R81 ;  /* 0x0000005116167220 */ /* 0x000fe20000400000 */
[----:B-1----:R-:W-:-:S04]  /*31b0*/  FMUL R83, R50, -1.4426950216293334961 ;  /* 0xbfb8aa3b32537820 */ /* 0x002fc80000400000 */
[----:B------:R-:W1:Y:S08]  /*31c0*/  MUFU.EX2 R90, R90 ;  /* 0x0000005a005a7308 */ /* 0x000e700000000800 */
[----:B------:R-:W-:Y:S08]  /*31d0*/  MUFU.EX2 R89, R89 ;  /* 0x0000005900597308 */ /* 0x000ff00000000800 */
[----:B------:R-:W-:Y:S01]  /*31e0*/  MUFU.EX2 R86, R86 ;  /* 0x0000005600567308 */ /* 0x000fe20000000800 */
[----:B---3--:R-:W-:Y:S01]  /*31f0*/  FADD R6, R20, 1 ;  /* 0x3f80000014067421 */ /* 0x008fe20000000000 */
[----:B------:R-:W-:Y:S01]  /*3200*/  FMUL R20, R59, R84 ;  /* 0x000000543b147220 */ /* 0x000fe20000400000 */
[----:B------:R-:W-:Y:S01]  /*3210*/  FMUL R7, R43, UR37 ;  /* 0x000000252b077c20 */ /* 0x000fe20008400000 */
[----:B-1----:R-:W-:-:S02]  /*3220*/  FADD R90, R90, 1 ;  /* 0x3f8000005a5a7421 */ /* 0x002fc40000000000 */
[----:B------:R-:W-:Y:S01]  /*3230*/  FMUL R20, R85, R20 ;  /* 0x0000001455147220 */ /* 0x000fe20000400000 */
[----:B------:R-:W-:Y:S01]  /*3240*/  FMUL R43, R7, -1.4426950216293334961 ;  /* 0xbfb8aa3b072b7820 */ /* 0x000fe20000400000 */
[----:B------:R-:W1:Y:S08]  /*3250*/  MUFU.RCP R5, R91 ;  /* 0x0000005b00057308 */ /* 0x000e700000001000 */
[----:B------:R-:W2:Y:S08]  /*3260*/  MUFU.RCP R6, R6 ;  /* 0x0000000600067308 */ /* 0x000eb00000001000 */
[----:B------:R3:W4:Y:S01]  /*3270*/  MUFU.EX2 R4, R83 ;  /* 0x0000005300047308 */ /* 0x0007220000000800 */
[----:B-1----:R-:W-:-:S04]  /*3280*/  FMUL R5, R58, R5 ;  /* 0x000000053a057220 */ /* 0x002fc80000400000 */
[----:B------:R-:W-:Y:S01]  /*3290*/  FMUL R27, R92, R5 ;  /* 0x000000055c1b7220 */ /* 0x000fe20000400000 */
[----:B------:R-:W-:Y:S01]  /*32a0*/  FADD R5, R87, 1 ;  /* 0x3f80000057057421 */ /* 0x000fe20000000000 */
[----:B------:R-:W-:Y:S01]  /*32b0*/  FMUL R92, R42, -1.4426950216293334961 ;  /* 0xbfb8aa3b2a5c7820 */ /* 0x000fe20000400000 */
[----:B------:R-:W-:Y:S01]  /*32c0*/  MUFU.EX2 R43, R43 ;  /* 0x0000002b002b7308 */ /* 0x000fe20000000800 */
[----:B--2---:R-:W-:Y:S01]  /*32d0*/  FMUL R21, R57, R6 ;  /* 0x0000000639157220 */ /* 0x004fe20000400000 */
[----:B------:R-:W-:Y:S01]  /*32e0*/  FMUL R6, R41, UR37 ;  /* 0x0000002529067c20 */ /* 0x000fe20008400000 */
[----:B------:R-:W-:Y:S01]  /*32f0*/  FADD R41, R94, 1 ;  /* 0x3f8000005e297421 */ /* 0x000fe20000000000 */
[----:B------:R-:W-:Y:S01]  /*3300*/  FMUL R87, R39, -1.4426950216293334961 ;  /* 0xbfb8aa3b27577820 */ /* 0x000fe20000400000 */
[----:B------:R-:W-:Y:S01]  /*3310*/  FMUL R26, R26, R21 ;  /* 0x000000151a1a7220 */ /* 0x000fe20000400000 */
[----:B------:R-:W-:Y:S01]  /*3320*/  FMUL R85, R6, -1.4426950216293334961 ;  /* 0xbfb8aa3b06557820 */ /* 0x000fe20000400000 */
[----:B------:R-:W-:Y:S01]  /*3330*/  F2FP.BF16.F32.PACK_AB R27, R20, R27 ;  /* 0x0000001b141b723e */ /* 0x000fe200000010ff */
[----:B------:R-:W1:Y:S01]  /*3340*/  MUFU.RCP R5, R5 ;  /* 0x0000000500057308 */ /* 0x000e620000001000 */
[----:B---3--:R-:W-:Y:S01]  /*3350*/  FMUL R83, R46, -1.4426950216293334961 ;  /* 0xbfb8aa3b2e537820 */ /* 0x008fe20000400000 */
[----:B----4-:R-:W-:-:S06]  /*3360*/  FADD R81, R4, 1 ;  /* 0x3f80000004517421 */ /* 0x010fcc0000000000 */
[----:B------:R-:W2:Y:S08]  /*3370*/  MUFU.RCP R41, R41 ;  /* 0x0000002900297308 */ /* 0x000eb00000001000 */
[----:B------:R-:W3:Y:S01]  /*3380*/  MUFU.EX2 R83, R83 ;  /* 0x0000005300537308 */ /* 0x000ee20000000800 */
[----:B-1----:R-:W-:Y:S01]  /*3390*/  FMUL R84, R12, R5 ;  /* 0x000000050c547220 */ /* 0x002fe20000400000 */
[----:B------:R-:W-:Y:S01]  /*33a0*/  FMUL R5, R40, UR37 ;  /* 0x0000002528057c20 */ /* 0x000fe20008400000 */
[----:B------:R-:W-:-:S02]  /*33b0*/  FADD R40, R24, 1 ;  /* 0x3f80000018287421 */ /* 0x000fc40000000000 */
[----:B------:R-:W-:Y:S01]  /*33c0*/  FMUL R21, R25, R84 ;  /* 0x0000005419157220 */ /* 0x000fe20000400000 */
[----:B------:R-:W-:Y:S01]  /*33d0*/  FADD R84, R88, 1 ;  /* 0x3f80000058547421 */ /* 0x000fe20000000000 */
[----:B------:R-:W-:Y:S01]  /*33e0*/  FMUL R91, R5, -1.4426950216293334961 ;  /* 0xbfb8aa3b055b7820 */ /* 0x000fe20000400000 */
[----:B------:R-:W1:Y:S01]  /*33f0*/  MUFU.RCP R24, R40 ;  /* 0x0000002800187308 */ /* 0x000e620000001000 */
[----:B--2---:R-:W-:Y:S01]  /*3400*/  FMUL R41, R48, R41 ;  /* 0x0000002930297220 */ /* 0x004fe20000400000 */
[----:B------:R-:W-:-:S06]  /*3410*/  F2FP.BF16.F32.PACK_AB R26, R21, R26 ;  /* 0x0000001a151a723e */ /* 0x000fcc00000010ff */
[----:B------:R-:W2:Y:S01]  /*3420*/  MUFU.RCP R81, R81 ;  /* 0x0000005100517308 */ /* 0x000ea20000001000 */
[----:B---3--:R-:W-:Y:S01]  /*3430*/  FADD R94, R83, 1 ;  /* 0x3f800000535e7421 */ /* 0x008fe20000000000 */
[----:B------:R-:W-:-:S06]  /*3440*/  FMUL R83, R53, UR37 ;  /* 0x0000002535537c20 */ /* 0x000fcc0008400000 */
[----:B------:R-:W-:Y:S01]  /*3450*/  MUFU.RCP R53, R90 ;  /* 0x0000005a00357308 */ /* 0x000fe20000001000 */
[----:B-1----:R-:W-:Y:S01]  /*3460*/  FMUL R4, R55, R24 ;  /* 0x0000001837047220 */ /* 0x002fe20000400000 */
[----:B------:R-:W-:-:S03]  /*3470*/  FMUL R40, R37, UR37 ;  /* 0x0000002525287c20 */ /* 0x000fc60008400000 */
[----:B------:R-:W-:Y:S01]  /*3480*/  FMUL R25, R23, R4 ;  /* 0x0000000417197220 */ /* 0x000fe20000400000 */
[----:B------:R-:W-:Y:S01]  /*3490*/  FMUL R4, R38, UR37 ;  /* 0x0000002526047c20 */ /* 0x000fe20008400000 */
[----:B------:R-:W-:Y:S01]  /*34a0*/  FADD R38, R93, 1 ;  /* 0x3f8000005d267421 */ /* 0x000fe20000000000 */
[----:B------:R-:W-:Y:S01]  /*34b0*/  FADD R93, R89, 1 ;  /* 0x3f800000595d7421 */ /* 0x000fe20000000000 */
[----:B--2---:R-:W-:Y:S01]  /*34c0*/  FMUL R23, R50, R81 ;  /* 0x0000005132177220 */ /* 0x004fe20000400000 */
[----:B------:R-:W-:Y:S01]  /*34d0*/  FMUL R81, R36, UR37 ;  /* 0x0000002524517c20 */ /* 0x000fe20008400000 */
[----:B------:R1:W2:Y:S01]  /*34e0*/  MUFU.RCP R24, R84 ;  /* 0x0000005400187308 */ /* 0x0002a20000001000 */
[----:B------:R-:W-:Y:S01]  /*34f0*/  FMUL R36, R16, R41 ;  /* 0x0000002910247220 */ /* 0x000fe20000400000 */
[----:B------:R-:W-:Y:S01]  /*3500*/  FADD R89, R86, 1 ;  /* 0x3f80000056597421 */ /* 0x000fe20000000000 */
[----:B------:R-:W-:Y:S01]  /*3510*/  FMUL R88, R4, -1.4426950216293334961 ;  /* 0xbfb8aa3b04587820 */ /* 0x000fe20000400000 */
[----:B------:R-:W-:Y:S01]  /*3520*/  FMUL R23, R18, R23 ;  /* 0x0000001712177220 */ /* 0x000fe20000400000 */
[----:B------:R-:W-:Y:S01]  /*3530*/  FMUL R16, R83, -1.4426950216293334961 ;  /* 0xbfb8aa3b53107820 */ /* 0x000fe20000400000 */
[----:B------:R-:W-:Y:S01]  /*3540*/  FMUL R18, R40, -1.4426950216293334961 ;  /* 0xbfb8aa3b28127820 */ /* 0x000fe20000400000 */
[----:B------:R-:W-:Y:S01]  /*3550*/  F2FP.BF16.F32.PACK_AB R25, R25, R22 ;  /* 0x000000161919723e */ /* 0x000fe200000010ff */
[----:B------:R-:W3:Y:S08]  /*3560*/  MUFU.RCP R38, R38 ;  /* 0x0000002600267308 */ /* 0x000ef00000001000 */
[----:B------:R-:W4:Y:S01]  /*3570*/  MUFU.RCP R41, R94 ;  /* 0x0000005e00297308 */ /* 0x000f220000001000 */
[----:B-1----:R-:W-:Y:S01]  /*3580*/  FMUL R84, R52, UR37 ;  /* 0x0000002534547c20 */ /* 0x002fe20008400000 */
[----:B--2---:R-:W-:-:S04]  /*3590*/  FMUL R24, R51, R24 ;  /* 0x0000001833187220 */ /* 0x004fc80000400000 */
[----:B------:R-:W-:Y:S01]  /*35a0*/  FMUL R24, R19, R24 ;  /* 0x0000001813187220 */ /* 0x000fe20000400000 */
[----:B------:R-:W-:Y:S01]  /*35b0*/  FMUL R19, R81, -1.4426950216293334961 ;  /* 0xbfb8aa3b51137820 */ /* 0x000fe20000400000 */
[----:B------:R1:W2:Y:S01]  /*35c0*/  MUFU.RCP R52, R93 ;  /* 0x0000005d00347308 */ /* 0x0002a20000001000 */
[----:B---3--:R-:W-:Y:S02]  /*35d0*/  FMUL R38, R49, R38 ;  /* 0x0000002631267220 */ /* 0x008fe40000400000 */
[----:B------:R-:W-:Y:S02]  /*35e0*/  F2FP.BF16.F32.PACK_AB R23, R24, R23 ;  /* 0x000000171817723e */ /* 0x000fe400000010ff */
[----:B------:R-:W-:Y:S01]  /*35f0*/  FMUL R37, R17, R38 ;  /* 0x0000002611257220 */ /* 0x000fe20000400000 */
[----:B------:R-:W-:Y:S02]  /*3600*/  FMUL R17, R84, -1.4426950216293334961 ;  /* 0xbfb8aa3b54117820 */ /* 0x000fe40000400000 */
[----:B------:R-:W3:Y:S01]  /*3610*/  MUFU.EX2 R92, R92 ;  /* 0x0000005c005c7308 */ /* 0x000ee20000000800 */
[----:B----4-:R-:W-:Y:S01]  /*3620*/  FMUL R41, R46, R41 ;  /* 0x000000292e297220 */ /* 0x010fe20000400000 */
[----:B------:R-:W-:-:S03]  /*3630*/  F2FP.BF16.F32.PACK_AB R22, R37, R36 ;  /* 0x000000242516723e */ /* 0x000fc600000010ff */
[----:B------:R-:W-:Y:S01]  /*3640*/  FMUL R38, R14, R41 ;  /* 0x000000290e267220 */ /* 0x000fe20000400000 */
[----:B------:R-:W-:Y:S02]  /*3650*/  FMUL R14, R67, -1.4426950216293334961 ;  /* 0xbfb8aa3b430e7820 */ /* 0x000fe40000400000 */
[----:B------:R-:W4:Y:S01]  /*3660*/  MUFU.EX2 R91, R91 ;  /* 0x0000005b005b7308 */ /* 0x000f220000000800 */
[----:B-1----:R-:W-:Y:S01]  /*3670*/  FMUL R93, R44, R53 ;  /* 0x000000352c5d7220 */ /* 0x002fe20000400000 */
[----:B--2---:R-:W-:-:S03]  /*3680*/  FMUL R86, R47, R52 ;  /* 0x000000342f567220 */ /* 0x004fc60000400000 */
[----:B------:R-:W-:Y:S01]  /*3690*/  FMUL R82, R82, R93 ;  /* 0x0000005d52527220 */ /* 0x000fe20000400000 */
[----:B------:R-:W-:Y:S01]  /*36a0*/  FMUL R41, R15, R86 ;  /* 0x000000560f297220 */ /* 0x000fe20000400000 */
[----:B------:R-:W-:Y:S01]  /*36b0*/  FADD R93, R43, 1 ;  /* 0x3f8000002b5d7421 */ /* 0x000fe20000000000 */
[----:B------:R-:W1:Y:S01]  /*36c0*/  MUFU.EX2 R85, R85 ;  /* 0x0000005500557308 */ /* 0x000e620000000800 */
[----:B---3--:R-:W-:Y:S01]  /*36d0*/  FADD R92, R92, 1 ;  /* 0x3f8000005c5c7421 */ /* 0x008fe20000000000 */
[----:B------:R-:W-:Y:S01]  /*36e0*/  FMUL R15, R66, -1.4426950216293334961 ;  /* 0xbfb8aa3b420f7820 */ /* 0x000fe20000400000 */
[----:B------:R-:W-:-:S05]  /*36f0*/  F2FP.BF16.F32.PACK_AB R21, R41, R38 ;  /* 0x000000262915723e */ /* 0x000fca00000010ff */
[----:B------:R-:W2:Y:S01]  /*3700*/  MUFU.RCP R52, R89 ;  /* 0x0000005900347308 */ /* 0x000ea20000001000 */
[----:B----4-:R-:W-:-:S07]  /*3710*/  FADD R86, R91, 1 ;  /* 0x3f8000005b567421 */ /* 0x010fce0000000000 */
[----:B------:R-:W3:Y:S01]  /*3720*/  MUFU.RCP R53, R92 ;  /* 0x0000005c00357308 */ /* 0x000ee20000001000 */
[----:B-1----:R-:W-:-:S07]  /*3730*/  FADD R91, R85, 1 ;  /* 0x3f800000555b7421 */ /* 0x002fce0000000000 */
[----:B------:R-:W1:Y:S01]  /*3740*/  MUFU.RCP R90, R93 ;  /* 0x0000005d005a7308 */ /* 0x000e620000001000 */
[----:B--2---:R-:W-:-:S04]  /*3750*/  FMUL R52, R45, R52 ;  /* 0x000000342d347220 */ /* 0x004fc80000400000 */
[----:B------:R-:W-:Y:S01]  /*3760*/  FMUL R43, R13, R52 ;  /* 0x000000340d2b7220 */ /* 0x000fe20000400000 */
[----:B------:R-:W-:Y:S02]  /*3770*/  FMUL R13, R65, -1.4426950216293334961 ;  /* 0xbfb8aa3b410d7820 */ /* 0x000fe40000400000 */
[----:B------:R-:W2:Y:S01]  /*3780*/  MUFU.RCP R86, R86 ;  /* 0x0000005600567308 */ /* 0x000ea20000001000 */
[----:B---3--:R-:W-:Y:S01]  /*3790*/  FMUL R53, R42, R53 ;  /* 0x000000352a357220 */ /* 0x008fe20000400000 */
[----:B------:R-:W-:-:S03]  /*37a0*/  F2FP.BF16.F32.PACK_AB R20, R43, R82 ;  /* 0x000000522b14723e */ /* 0x000fc600000010ff */
[----:B------:R-:W-:Y:S01]  /*37b0*/  FMUL R52, R10, R53 ;  /* 0x000000350a347220 */ /* 0x000fe20000400000 */
[----:B------:R-:W-:Y:S02]  /*37c0*/  FMUL R10, R63, -1.4426950216293334961 ;  /* 0xbfb8aa3b3f0a7820 */ /* 0x000fe40000400000 */
[----:B------:R-:W3:Y:S01]  /*37d0*/  MUFU.RCP R91, R91 ;  /* 0x0000005b005b7308 */ /* 0x000ee20000001000 */
[C---:B-1----:R-:W-:Y:S01]  /*37e0*/  FMUL R90, R7.reuse, R90 ;  /* 0x0000005a075a7220 */ /* 0x042fe20000400000 */
[----:B------:R-:W-:-:S03]  /*37f0*/  F2FP.BF16.F32.PACK_AB R7, R7, R42 ;  /* 0x0000002a0707723e */ /* 0x000fc600000010ff */
[----:B------:R-:W-:Y:S01]  /*3800*/  FMUL R53, R11, R90 ;  /* 0x0000005a0b357220 */ /* 0x000fe20000400000 */
[----:B------:R-:W-:Y:S02]  /*3810*/  FMUL R11, R64, -1.4426950216293334961 ;  /* 0xbfb8aa3b400b7820 */ /* 0x000fe40000400000 */
[----:B------:R-:W1:Y:S01]  /*3820*/  MUFU.EX2 R19, R19 ;  /* 0x0000001300137308 */ /* 0x000e620000000800 */
[----:B--2---:R-:W-:Y:S01]  /*3830*/  FMUL R85, R5, R86 ;  /* 0x0000005605557220 */ /* 0x004fe20000400000 */
[----:B------:R-:W-:-:S03]  /*3840*/  FMUL R86, R62, UR37 ;  /* 0x000000253e567c20 */ /* 0x000fc60008400000 */
[----:B------:R-:W-:Y:S01]  /*3850*/  FMUL R62, R8, R85 ;  /* 0x00000055083e7220 */ /* 0x000fe20000400000 */
[----:B------:R-:W-:Y:S01]  /*3860*/  FMUL R85, R61, UR37 ;  /* 0x000000253d557c20 */ /* 0x000fe20008400000 */
[----:B------:R-:W-:Y:S01]  /*3870*/  FMUL R89, R86, -1.4426950216293334961 ;  /* 0xbfb8aa3b56597820 */ /* 0x000fe20000400000 */
[----:B------:R-:W2:Y:S01]  /*3880*/  MUFU.EX2 R87, R87 ;  /* 0x0000005700577308 */ /* 0x000ea20000000800 */
[C---:B---3--:R-:W-:Y:S01]  /*3890*/  FMUL R90, R6.reuse, R91 ;  /* 0x0000005b065a7220 */ /* 0x048fe20000400000 */
[----:B------:R-:W-:Y:S01]  /*38a0*/  FMUL R8, R85, -1.4426950216293334961 ;  /* 0xbfb8aa3b55087820 */ /* 0x000fe20000400000 */
[----:B------:R-:W-:Y:S02]  /*38b0*/  F2FP.BF16.F32.PACK_AB R6, R6, R5 ;  /* 0x000000050606723e */ /* 0x000fe400000010ff */
[----:B------:R-:W-:Y:S01]  /*38c0*/  FMUL R61, R9, R90 ;  /* 0x0000005a093d7220 */ /* 0x000fe20000400000 */
[----:B------:R-:W-:Y:S01]  /*38d0*/  FMUL R9, R60, -1.4426950216293334961 ;  /* 0xbfb8aa3b3c097820 */ /* 0x000fe20000400000 */
[----:B------:R-:W-:Y:S01]  /*38e0*/  F2FP.BF16.F32.PACK_AB R5, R39, R4 ;  /* 0x000000042705723e */ /* 0x000fe200000010ff */
[----:B------:R-:W3:Y:S01]  /*38f0*/  MUFU.EX2 R88, R88 ;  /* 0x0000005800587308 */ /* 0x000ee20000000800 */
[----:B-1----:R-:W-:-:S07]  /*3900*/  FADD R90, R19, 1 ;  /* 0x3f800000135a7421 */ /* 0x002fce0000000000 */
[----:B------:R-:W1:Y:S01]  /*3910*/  MUFU.EX2 R16, R16 ;  /* 0x0000001000107308 */ /* 0x000e620000000800 */
[----:B--2---:R-:W-:-:S07]  /*3920*/  FADD R87, R87, 1 ;  /* 0x3f80000057577421 */ /* 0x004fce0000000000 */
[----:B------:R-:W2:Y:S01]  /*3930*/  MUFU.EX2 R18, R18 ;  /* 0x0000001200127308 */ /* 0x000ea20000000800 */
[----:B---3--:R-:W-:-:S07]  /*3940*/  FADD R91, R88, 1 ;  /* 0x3f800000585b7421 */ /* 0x008fce0000000000 */
[----:B------:R-:W3:Y:S01]  /*3950*/  MUFU.EX2 R17, R17 ;  /* 0x0000001100117308 */ /* 0x000ee20000000800 */
[----:B-1----:R-:W-:-:S07]  /*3960*/  FADD R16, R16, 1 ;  /* 0x3f80000010107421 */ /* 0x002fce0000000000 */
[----:B------:R-:W1:Y:S01]  /*3970*/  MUFU.EX2 R15, R15 ;  /* 0x0000000f000f7308 */ /* 0x000e620000000800 */
[----:B--2---:R-:W-:-:S07]  /*3980*/  FADD R18, R18, 1 ;  /* 0x3f80000012127421 */ /* 0x004fce0000000000 */
[----:B------:R-:W-:Y:S01]  /*3990*/  MUFU.EX2 R11, R11 ;  /* 0x0000000b000b7308 */ /* 0x000fe20000000800 */
[----:B---3--:R-:W-:-:S07]  /*39a0*/  FADD R17, R17, 1 ;  /* 0x3f80000011117421 */ /* 0x008fce0000000000 */
[----:B------:R-:W-:Y:S01]  /*39b0*/  MUFU.RCP R90, R90 ;  /* 0x0000005a005a7308 */ /* 0x000fe20000001000 */
[----:B-1----:R-:W-:-:S07]  /*39c0*/  FADD R15, R15, 1 ;  /* 0x3f8000000f0f7421 */ /* 0x002fce0000000000 */
[----:B------:R-:W1:Y:S08]  /*39d0*/  MUFU.EX2 R10, R10 ;  /* 0x0000000a000a7308 */ /* 0x000e700000000800 */
[----:B------:R-:W2:Y:S08]  /*39e0*/  MUFU.EX2 R14, R14 ;  /* 0x0000000e000e7308 */ /* 0x000eb00000000800 */
[----:B------:R-:W3:Y:S01]  /*39f0*/  MUFU.EX2 R8, R8 ;  /* 0x0000000800087308 */ /* 0x000ee20000000800 */
[----:B-1----:R-:W-:-:S07]  /*3a00*/  FADD R10, R10, 1 ;  /* 0x3f8000000a0a7421 */ /* 0x002fce0000000000 */
[----:B------:R-:W1:Y:S01]  /*3a10*/  MUFU.EX2 R13, R13 ;  /* 0x0000000d000d7308 */ /* 0x000e620000000800 */
[----:B--2---:R-:W-:-:S07]  /*3a20*/  FADD R14, R14, 1 ;  /* 0x3f8000000e0e7421 */ /* 0x004fce0000000000 */
[----:B------:R-:W-:Y:S01]  /*3a30*/  MUFU.EX2 R89, R89 ;  /* 0x0000005900597308 */ /* 0x000fe20000000800 */
[----:B---3--:R-:W-:-:S07]  /*3a40*/  FADD R8, R8, 1 ;  /* 0x3f80000008087421 */ /* 0x008fce0000000000 */
[----:B------:R-:W2:Y:S01]  /*3a50*/  MUFU.EX2 R9, R9 ;  /* 0x0000000900097308 */ /* 0x000ea20000000800 */
[----:B-1----:R-:W-:-:S07]  /*3a60*/  FADD R13, R13, 1 ;  /* 0x3f8000000d0d7421 */ /* 0x002fce0000000000 */
[----:B------:R1:W3:Y:S08]  /*3a70*/  MUFU.RCP R88, R87 ;  /* 0x0000005700587308 */ /* 0x0002f00000001000 */
[----:B------:R-:W4:Y:S01]  /*3a80*/  MUFU.RCP R19, R18 ;  /* 0x0000001200137308 */ /* 0x000f220000001000 */
[----:B--2---:R-:W-:-:S07]  /*3a90*/  FADD R9, R9, 1 ;  /* 0x3f80000009097421 */ /* 0x004fce0000000000 */
[----:B------:R-:W2:Y:S01]  /*3aa0*/  MUFU.RCP R16, R16 ;  /* 0x0000001000107308 */ /* 0x000ea20000001000 */
[----:B-1----:R-:W-:Y:S01]  /*3ab0*/  FADD R87, R11, 1 ;  /* 0x3f8000000b577421 */ /* 0x002fe20000000000 */
[----:B------:R-:W-:Y:S01]  /*3ac0*/  FMUL R11, R81, R90 ;  /* 0x0000005a510b7220 */ /* 0x000fe20000400000 */
[----:B---3--:R-:W-:Y:S01]  /*3ad0*/  FMUL R88, R39, R88 ;  /* 0x0000005827587220 */ /* 0x008fe20000400000 */
[----:B------:R-:W-:Y:S01]  /*3ae0*/  FMUL R90, R34, UR37 ;  /* 0x00000025225a7c20 */ /* 0x000fe20008400000 */
[----:B------:R-:W-:Y:S01]  /*3af0*/  MOV R39, UR6 ;  /* 0x0000000600277c02 */ /* 0x000fe20008000f00 */
[----:B------:R-:W-:Y:S01]  /*3b00*/  FMUL R80, R80, R11 ;  /* 0x0000000b50507220 */ /* 0x000fe20000400000 */
[----:B------:R-:W-:Y:S01]  /*3b10*/  FADD R11, R89, 1 ;  /* 0x3f800000590b7421 */ /* 0x000fe20000000000 */
[----:B------:R-:W1:Y:S01]  /*3b20*/  MUFU.RCP R17, R17 ;  /* 0x0000001100117308 */ /* 0x000e620000001000 */
[----:B------:R-:W-:Y:S01]  /*3b30*/  FMUL R75, R75, R88 ;  /* 0x000000584b4b7220 */ /* 0x000fe20000400000 */
[----:B----4-:R-:W-:Y:S01]  /*3b40*/  FMUL R88, R40, R19 ;  /* 0x0000001328587220 */ /* 0x010fe20000400000 */
[----:B------:R-:W-:-:S03]  /*3b50*/  LEA R42, R39, R68, 0xd ;  /* 0x00000044272a7211 */ /* 0x000fc600078e68ff */
[----:B------:R-:W-:Y:S01]  /*3b60*/  FMUL R77, R77, R88 ;  /* 0x000000584d4d7220 */ /* 0x000fe20000400000 */
[----:B------:R-:W-:Y:S01]  /*3b70*/  FMUL R88, R32, UR37 ;  /* 0x0000002520587c20 */ /* 0x000fe20008400000 */
[----:B------:R-:W3:Y:S01]  /*3b80*/  MUFU.RCP R15, R15 ;  /* 0x0000000f000f7308 */ /* 0x000ee20000001000 */
[----:B--2---:R-:W-:-:S04]  /*3b90*/  FMUL R19, R83, R16 ;  /* 0x0000001053137220 */ /* 0x004fc80000400000 */
[----:B------:R-:W-:Y:S01]  /*3ba0*/  FMUL R56, R56, R19 ;  /* 0x0000001338387220 */ /* 0x000fe20000400000 */
[----:B------:R-:W-:Y:S02]  /*3bb0*/  FMUL R19, R35, UR37 ;  /* 0x0000002523137c20 */ /* 0x000fe40008400000 */
[----:B------:R-:W2:Y:S01]  /*3bc0*/  MUFU.RCP R10, R10 ;  /* 0x0000000a000a7308 */ /* 0x000ea20000001000 */
[----:B-1----:R-:W-:-:S04]  /*3bd0*/  FMUL R16, R84, R17 ;  /* 0x0000001154107220 */ /* 0x002fc80000400000 */
[----:B------:R-:W-:Y:S01]  /*3be0*/  FMUL R79, R79, R16 ;  /* 0x000000104f4f7220 */ /* 0x000fe20000400000 */
[----:B------:R-:W-:Y:S02]  /*3bf0*/  FMUL R16, R31, UR37 ;  /* 0x000000251f107c20 */ /* 0x000fe40008400000 */
[----:B------:R-:W1:Y:S01]  /*3c00*/  MUFU.RCP R14, R14 ;  /* 0x0000000e000e7308 */ /* 0x000e620000001000 */
[----:B---3--:R-:W-:Y:S01]  /*3c10*/  FMUL R15, R66, R15 ;  /* 0x0000000f420f7220 */ /* 0x008fe20000400000 */
[----:B------:R-:W-:-:S03]  /*3c20*/  F2FP.BF16.F32.PACK_AB R24, R56, R79 ;  /* 0x0000004f3818723e */ /* 0x000fc600000010ff */
[----:B------:R-:W-:-:S03]  /*3c30*/  FMUL R35, R90, R15 ;  /* 0x0000000f5a237220 */ /* 0x000fc60000400000 */
[----:B------:R3:W4:Y:S01]  /*3c40*/  MUFU.RCP R18, R13 ;  /* 0x0000000d00127308 */ /* 0x0007220000001000 */
[----:B--2---:R-:W-:-:S07]  /*3c50*/  FMUL R15, R63, R10 ;  /* 0x0000000a3f0f7220 */ /* 0x004fce0000400000 */
[----:B------:R-:W2:Y:S01]  /*3c60*/  MUFU.RCP R8, R8 ;  /* 0x0000000800087308 */ /* 0x000ea20000001000 */
[----:B-1----:R-:W-:-:S04]  /*3c70*/  FMUL R14, R67, R14 ;  /* 0x0000000e430e7220 */ /* 0x002fc80000400000 */
[C---:B------:R-:W-:Y:S01]  /*3c80*/  FMUL R34, R19.reuse, R14 ;  /* 0x0000000e13227220 */ /* 0x040fe20000400000 */
[----:B------:R-:W-:Y:S02]  /*3c90*/  F2FP.BF16.F32.PACK_AB R19, R19, R90 ;  /* 0x0000005a1313723e */ /* 0x000fe400000010ff */
[----:B------:R-:W1:Y:S01]  /*3ca0*/  MUFU.RCP R11, R11 ;  /* 0x0000000b000b7308 */ /* 0x000e620000001000 */
[----:B---3--:R-:W-:Y:S01]  /*3cb0*/  FMUL R13, R33, UR37 ;  /* 0x00000025210d7c20 */ /* 0x008fe20008400000 */
[----:B------:R-:W-:Y:S01]  /*3cc0*/  FMUL R33, R30, UR37 ;  /* 0x000000251e217c20 */ /* 0x000fe20008400000 */
[----:B------:R-:W-:Y:S01]  /*3cd0*/  FMUL R30, R28, UR37 ;  /* 0x000000251c1e7c20 */ /* 0x000fe20008400000 */
[----:B----4-:R-:W-:Y:S01]  /*3ce0*/  FMUL R18, R65, R18 ;  /* 0x0000001241127220 */ /* 0x010fe20000400000 */
[----:B------:R-:W-:Y:S01]  /*3cf0*/  FMUL R28, R16, R15 ;  /* 0x0000000f101c7220 */ /* 0x000fe20000400000 */
[----:B------:R-:W-:Y:S02]  /*3d00*/  F2FP.BF16.F32.PACK_AB R14, R12, R57 ;  /* 0x000000390c0e723e */ /* 0x000fe400000010ff */
[----:B------:R-:W3:Y:S01]  /*3d10*/  MUFU.RCP R9, R9 ;  /* 0x0000000900097308 */ /* 0x000ee20000001000 */
[----:B--2---:R-:W-:Y:S01]  /*3d20*/  FMUL R8, R85, R8 ;  /* 0x0000000855087220 */ /* 0x004fe20000400000 */
[----:B------:R-:W-:Y:S01]  /*3d30*/  F2FP.BF16.F32.PACK_AB R17, R16, R33 ;  /* 0x000000211011723e */ /* 0x000fe200000010ff */
[----:B------:R-:W-:Y:S01]  /*3d40*/  FMUL R31, R13, R18 ;  /* 0x000000120d1f7220 */ /* 0x000fe20000400000 */
[C---:B------:R-:W-:Y:S01]  /*3d50*/  F2FP.BF16.F32.PACK_AB R16, R29.reuse, R30 ;  /* 0x0000001e1d10723e */ /* 0x040fe200000010ff */
[----:B------:R-:W-:Y:S01]  /*3d60*/  FMUL R29, R29, R8 ;  /* 0x000000081d1d7220 */ /* 0x000fe20000400000 */
[----:B------:R-:W-:-:S02]  /*3d70*/  F2FP.BF16.F32.PACK_AB R18, R13, R88 ;  /* 0x000000580d12723e */ /* 0x000fc400000010ff */
[----:B------:R-:W2:Y:S01]  /*3d80*/  MUFU.RCP R91, R91 ;  /* 0x0000005b005b7308 */ /* 0x000ea20000001000 */
[----:B-1----:R-:W-:Y:S01]  /*3d90*/  FMUL R10, R86, R11 ;  /* 0x0000000b560a7220 */ /* 0x002fe20000400000 */
[----:B------:R-:W-:Y:S01]  /*3da0*/  F2FP.BF16.F32.PACK_AB R8, R45, R44 ;  /* 0x0000002c2d08723e */ /* 0x000fe200000010ff */
[----:B------:R1:W-:Y:S01]  /*3db0*/  STS.128 [R78], R16 ;  /* 0x000000104e007388 */ /* 0x0003e20000000c00 */
[----:B------:R-:W-:Y:S01]  /*3dc0*/  LEA R44, R39, R3, 0xd ;  /* 0x00000003272c7211 */ /* 0x000fe200078e68ff */
[----:B------:R-:W-:Y:S01]  /*3dd0*/  FMUL R33, R33, R10 ;  /* 0x0000000a21217220 */ /* 0x000fe20000400000 */
[----:B------:R-:W-:Y:S02]  /*3de0*/  F2FP.BF16.F32.PACK_AB R11, R51, R50 ;  /* 0x00000032330b723e */ /* 0x000fe400000010ff */
[----:B------:R-:W4:Y:S01]  /*3df0*/  MUFU.RCP R87, R87 ;  /* 0x0000005700577308 */ /* 0x000f220000001000 */
[----:B---3--:R-:W-:Y:S01]  /*3e00*/  FMUL R9, R60, R9 ;  /* 0x000000093c097220 */ /* 0x008fe20000400000 */
[----:B------:R-:W-:-:S02]  /*3e10*/  F2FP.BF16.F32.PACK_AB R10, R49, R48 ;  /* 0x00000030310a723e */ /* 0x000fc400000010ff */
[----:B------:R-:W-:Y:S01]  /*3e20*/  F2FP.BF16.F32.PACK_AB R15, R59, R58 ;  /* 0x0000003a3b0f723e */ /* 0x000fe200000010ff */
[----:B------:R-:W-:Y:S01]  /*3e30*/  FMUL R30, R30, R9 ;  /* 0x000000091e1e7220 */ /* 0x000fe20000400000 */
[----:B------:R-:W-:Y:S02]  /*3e40*/  F2FP.BF16.F32.PACK_AB R9, R47, R46 ;  /* 0x0000002e2f09723e */ /* 0x000fe400000010ff */
[----:B------:R-:W-:Y:S01]  /*3e50*/  F2FP.BF16.F32.PACK_AB R13, R55, R54 ;  /* 0x00000036370d723e */ /* 0x000fe200000010ff */
[----:B--2---:R-:W-:Y:S01]  /*3e60*/  FMUL R91, R4, R91 ;  /* 0x0000005b045b7220 */ /* 0x004fe20000400000 */
[----:B------:R-:W-:Y:S02]  /*3e70*/  F2FP.BF16.F32.PACK_AB R4, R40, R81 ;  /* 0x000000512804723e */ /* 0x000fe400000010ff */
[----:B------:R-:W-:Y:S01]  /*3e80*/  F2FP.BF16.F32.PACK_AB R12, R83, R84 ;  /* 0x00000054530c723e */ /* 0x000fe200000010ff */
[----:B------:R-:W-:Y:S01]  /*3e90*/  FMUL R76, R76, R91 ;  /* 0x0000005b4c4c7220 */ /* 0x000fe20000400000 */
[C---:B------:R-:W-:Y:S01]  /*3ea0*/  LEA R40, R39.reuse, R69, 0xd ;  /* 0x0000004527287211 */ /* 0x040fe200078e68ff */
[----:B------:R2:W-:Y:S01]  /*3eb0*/  STS.128 [R44], R4 ;  /* 0x000000042c007388 */ /* 0x0005e20000000c00 */
[----:B------:R-:W-:Y:S01]  /*3ec0*/  LEA R39, R39, R70, 0xd ;  /* 0x0000004627277211 */ /* 0x000fe200078e68ff */
[----:B----4-:R-:W-:-:S02]  /*3ed0*/  FMUL R87, R64, R87 ;  /* 0x0000005740577220 */ /* 0x010fc40000400000 */
[----:B------:R-:W-:Y:S02]  /*3ee0*/  STS.128 [R42], R8 ;  /* 0x000000082a007388 */ /* 0x000fe40000000c00 */
[----:B------:R-:W-:Y:S02]  /*3ef0*/  FMUL R32, R88, R87 ;  /* 0x0000005758207220 */ /* 0x000fe40000400000 */
[----:B------:R3:W-:Y:S01]  /*3f00*/  STS.128 [R40], R12 ;  /* 0x0000000c28007388 */ /* 0x0007e20000000c00 */
[----:B-1----:R-:W-:Y:S02]  /*3f10*/  F2FP.BF16.F32.PACK_AB R19, R67, R66 ;  /* 0x000000424313723e */ /* 0x002fe400000010ff */
[----:B------:R-:W-:Y:S02]  /*3f20*/  F2FP.BF16.F32.PACK_AB R18, R65, R64 ;  /* 0x000000404112723e */ /* 0x000fe400000010ff */
[----:B------:R-:W-:Y:S02]  /*3f30*/  F2FP.BF16.F32.PACK_AB R17, R63, R86 ;  /* 0x000000563f11723e */ /* 0x000fe400000010ff */
[----:B------:R-:W-:-:S05]  /*3f40*/  F2FP.BF16.F32.PACK_AB R16, R85, R60 ;  /* 0x0000003c5510723e */ /* 0x000fca00000010ff */
[----:B------:R1:W-:Y:S01]  /*3f50*/  STS.128 [R39], R16 ;  /* 0x0000001027007388 */ /* 0x0003e20000000c00 */
[----:B--2---:R-:W-:Y:S02]  /*3f60*/  F2FP.BF16.F32.PACK_AB R7, R53, R52 ;  /* 0x000000343507723e */ /* 0x004fe400000010ff */
[----:B------:R-:W-:Y:S02]  /*3f70*/  F2FP.BF16.F32.PACK_AB R6, R61, R62 ;  /* 0x0000003e3d06723e */ /* 0x000fe400000010ff */
[----:B------:R-:W-:Y:S02]  /*3f80*/  F2FP.BF16.F32.PACK_AB R5, R75, R76 ;  /* 0x0000004c4b05723e */ /* 0x000fe400000010ff */
[----:B------:R-:W-:Y:S02]  /*3f90*/  F2FP.BF16.F32.PACK_AB R4, R77, R80 ;  /* 0x000000504d04723e */ /* 0x000fe400000010ff */
[----:B---3--:R-:W-:Y:S02]  /*3fa0*/  MOV R12, UR12 ;  /* 0x0000000c000c7c02 */ /* 0x008fe40008000f00 */
[----:B------:R-:W-:-:S02]  /*3fb0*/  F2FP.BF16.F32.PACK_AB R11, R34, R35 ;  /* 0x00000023220b723e */ /* 0x000fc400000010ff */
[C---:B------:R-:W-:Y:S02]  /*3fc0*/  LEA R14, R12.reuse, R71, 0xd ;  /* 0x000000470c0e7211 */ /* 0x040fe400078e68ff */
[C---:B------:R-:W-:Y:S02]  /*3fd0*/  LEA R13, R12.reuse, R72, 0xd ;  /* 0x000000480c0d7211 */ /* 0x040fe400078e68ff */
[----:B------:R-:W-:Y:S01]  /*3fe0*/  LEA R15, R12, R73, 0xd ;  /* 0x000000490c0f7211 */ /* 0x000fe200078e68ff */
[----:B------:R1:W-:Y:S01]  /*3ff0*/  STS.128 [R14], R4 ;  /* 0x000000040e007388 */ /* 0x0003e20000000c00 */
[----:B------:R-:W-:Y:S02]  /*4000*/  F2FP.BF16.F32.PACK_AB R10, R31, R32 ;  /* 0x000000201f0a723e */ /* 0x000fe400000010ff */
[----:B------:R-:W-:Y:S01]  /*4010*/  F2FP.BF16.F32.PACK_AB R9, R28, R33 ;  /* 0x000000211c09723e */ /* 0x000fe200000010ff */
[----:B------:R1:W-:Y:S01]  /*4020*/  STS.128 [R13], R20 ;  /* 0x000000140d007388 */ /* 0x0003e20000000c00 */
[----:B------:R-:W-:-:S02]  /*4030*/  F2FP.BF16.F32.PACK_AB R8, R29, R30 ;  /* 0x0000001e1d08723e */ /* 0x000fc400000010ff */
[----:B------:R-:W-:Y:S01]  /*4040*/  LEA R12, R12, R74, 0xd ;  /* 0x0000004a0c0c7211 */ /* 0x000fe200078e68ff */
[----:B------:R1:W-:Y:S04]  /*4050*/  STS.128 [R15], R24 ;  /* 0x000000180f007388 */ /* 0x0003e80000000c00 */
[----:B------:R1:W-:Y:S01]  /*4060*/  STS.128 [R12], R8 ;  /* 0x000000080c007388 */ /* 0x0003e20000000c00 */
[----:B------:R2:W-:Y:S06]  /*4070*/  MEMBAR.ALL.CTA ;  /* 0x0000000000007992 */ /* 0x0005ec0000008000 */
[----:B--2---:R-:W2:Y:S02]  /*4080*/  FENCE.VIEW.ASYNC.S ;  /* 0x00000000000073c6 */ /* 0x004ea40000000000 */
[----:B--2---:R-:W-:Y:S06]  /*4090*/  BAR.SYNC.DEFER_BLOCKING 0x1, 0x80 ;  /* 0x0042000000007b1d */ /* 0x004fec0000010000 */
[----:B------:R-:W-:Y:S05]  /*40a0*/  BRA.U UP0, `(.L_x_48) ;  /* 0x0000000100747547 */ /* 0x000fea000b800000 */
[----:B------:R-:W2:Y:S01]  /*40b0*/  S2UR UR4, SR_CgaCtaId ;  /* 0x00000000000479c3 */ /* 0x000ea20000008800 */
[----:B------:R-:W-:Y:S01]  /*40c0*/  USHF.L.U32 UR8, UR8, 0xc, URZ ;  /* 0x0000000c08087899 */ /* 0x000fe200080006ff */
[----:B------:R-:W-:Y:S01]  /*40d0*/  UMOV UR5, 0x400 ;  /* 0x0000040000057882 */ /* 0x000fe20000000000 */
[----:B------:R-:W-:Y:S02]  /*40e0*/  USHF.L.U32 UR6, UR6, 0xc, URZ ;  /* 0x0000000c06067899 */ /* 0x000fe400080006ff */
[----:B------:R-:W-:Y:S02]  /*40f0*/  USHF.L.U32 UR12, UR12, 0xc, URZ ;  /* 0x0000000c0c0c7899 */ /* 0x000fe400080006ff */
[----:B------:R-:W-:Y:S02]  /*4100*/  UIADD3 UR40, UP1, UPT, UR34, 0x140, URZ ;  /* 0x0000014022287890 */ /* 0x000fe4000ff3e0ff */
[----:B------:R-:W-:Y:S02]  /*4110*/  UIADD3 UR8, UPT, UPT, UR8, UR8, URZ ;  /* 0x0000000808087290 */ /* 0x000fe4000fffe0ff */
[----:B------:R-:W-:-:S02]  /*4120*/  ULEA UR9, UR36, UR9, 0x7 ;  /* 0x0000000924097291 */ /* 0x000fc4000f8e38ff */
[----:B------:R-:W-:Y:S02]  /*4130*/  UIADD3 UR6, UPT, UPT, UR6, UR6, URZ ;  /* 0x0000000606067290 */ /* 0x000fe4000fffe0ff */
[----:B------:R-:W-:Y:S02]  /*4140*/  ULEA UR13, UR36, UR13, 0x2 ;  /* 0x0000000d240d7291 */ /* 0x000fe4000f8e10ff */
[----:B------:R-:W-:Y:S02]  /*4150*/  UIADD3 UR38, UP0, UPT, UR34, 0x1c0, URZ ;  /* 0x000001c022267890 */ /* 0x000fe4000ff1e0ff */
[----:B------:R-:W-:Y:S02]  /*4160*/  UIADD3.X UR41, UPT, UPT, URZ, UR35, URZ, UP1, !UPT ;  /* 0x00000023ff297290 */ /* 0x000fe40008ffe4ff */
[----:B------:R-:W-:Y:S01]  /*4170*/  USHF.L.U32 UR13, UR13, 0x4, URZ ;  /* 0x000000040d0d7899 */ /* 0x000fe200080006ff */
[----:B--2---:R-:W-:Y:S01]  /*4180*/  MOV R0, UR4 ;  /* 0x0000000400007c02 */ /* 0x004fe20008000f00 */
[----:B------:R-:W-:Y:S01]  /*4190*/  UIADD3.X UR39, UPT, UPT, URZ, UR35, URZ, UP0, !UPT ;  /* 0x00000023ff277290 */ /* 0x000fe200087fe4ff */
[----:B------:R-:W-:-:S02]  /*41a0*/  UMOV UR14, UR10 ;  /* 0x0000000a000e7c82 */ /* 0x000fc40008000000 */
[----:B------:R-:W-:-:S13]  /*41b0*/  R2UR UR4, R0 ;  /* 0x00000000000472ca */ /* 0x000fda00000e0000 */
[----:B------:R-:W-:Y:S02]  /*41c0*/  ULEA UR4, UR4, UR5, 0x18 ;  /* 0x0000000504047291 */ /* 0x000fe4000f8ec0ff */
[----:B------:R-:W-:Y:S02]  /*41d0*/  UIADD3 UR5, UPT, UPT, UR9, 0x20, URZ ;  /* 0x0000002009057890 */ /* 0x000fe4000fffe0ff */
[----:B------:R-:W-:Y:S02]  /*41e0*/  UIADD3 UR12, UPT, UPT, UR4, UR12, UR12 ;  /* 0x0000000c040c7290 */ /* 0x000fe4000fffe00c */
[----:B------:R-:W-:Y:S02]  /*41f0*/  UIADD3 UR8, UPT, UPT, UR8, 0x400, UR4 ;  /* 0x0000040008087890 */ /* 0x000fe4000fffe004 */
[----:B------:R-:W-:Y:S02]  /*4200*/  UIADD3 UR4, UPT, UPT, UR6, 0x400, UR4 ;  /* 0x0000040006047890 */ /* 0x000fe4000fffe004 */
[----:B------:R-:W-:Y:S01]  /*4210*/  UIADD3 UR12, UPT, UPT, UR12, 0x8400, URZ ;  /* 0x000084000c0c7890 */ /* 0x000fe2000fffe0ff */
[----:B------:R-:W-:-:S04]  /*4220*/  UMOV UR6, UR10 ;  /* 0x0000000a00067c82 */ /* 0x000fc80008000000 */
[----:B------:R2:W-:Y:S02]  /*4230*/  UTMASTG.2D [UR8], [UR40], desc[URZ] ;  /* 0x0000ff08280073b5 */ /* 0x0005e40008009000 */
[----:B------:R2:W-:Y:S02]  /*4240*/  UTMASTG.2D [UR4], [UR40], desc[URZ] ;  /* 0x0000ff04280073b5 */ /* 0x0005e40008009000 */
[----:B------:R2:W-:Y:S01]  /*4250*/  UTMASTG.2D [UR12], [UR38], desc[URZ] ;  /* 0x0000ff0c260073b5 */ /* 0x0005e20008009000 */
[----:B------:R0:W-:Y:S01]  /*4260*/  UTMACMDFLUSH ;  /* 0x00000000000079b7 */ /* 0x0001e20000000000 */
[----:B--2---:R-:W-:-:S04]  /*4270*/  DEPBAR.LE SB0, 0x3 ;  /* 0x000080c00000791a */ /* 0x004fc80000000000 */
.L_x_48:
[----:B------:R-:W-:Y:S01]  /*4280*/  BAR.SYNC.DEFER_BLOCKING 0x1, 0x80 ;  /* 0x0042000000007b1d */ /* 0x000fe20000010000 */
[----:B------:R-:W-:Y:S02]  /*4290*/  UPLOP3.LUT UP0, UPT, UPT, UPT, UP2, 0x80, 0x8 ;  /* 0x000000000008789c */ /* 0x000fe40003f0f020 */
[----:B------:R-:W-:-:S03]  /*42a0*/  UPLOP3.LUT UP2, UPT, UPT, UPT, UPT, 0x40, 0x4 ;  /* 0x000000000004789c */ /* 0x000fc60003f4e870 */
[----:B------:R-:W-:-:S04]  /*42b0*/  UMOV UR13, 0x2 ;  /* 0x00000002000d7882 */ /* 0x000fc80000000000 */
[----:B------:R-:W-:Y:S05]  /*42c0*/  BRA.U UP0, `(.L_x_49) ;  /* 0xffffffe500ec7547 */ /* 0x000fea000b83ffff */
[----:B------:R-:W2:Y:S01]  /*42d0*/  LDCU.64 UR4, c[0x0][0x5c0] ;  /* 0x0000b800ff0477ac */ /* 0x000ea20008000a00 */
[----:B------:R-:W-:Y:S01]  /*42e0*/  ULEA.HI.SX32 UR7, UR32, UR7, 0x1d ;  /* 0x0000000720077291 */ /* 0x000fe2000f8feaff */
[----:B------:R-:W-:Y:S01]  /*42f0*/  ELECT P0, URZ, PT ;  /* 0x0000000000ff782f */ /* 0x000fe20003800000 */
[----:B------:R-:W-:Y:S02]  /*4300*/  UIADD3 UR27, UPT, UPT, UR27, 0x80, URZ ;  /* 0x000000801b1b7890 */ /* 0x000fe4000fffe0ff */
[----:B------:R-:W-:Y:S02]  /*4310*/  UIADD3 UR29, UPT, UPT, UR29, 0x1, URZ ;  /* 0x000000011d1d7890 */ /* 0x000fe4000fffe0ff */
[----:B------:R-:W-:Y:S02]  /*4320*/  UPRMT UR27, UR28, 0x654, UR27 ;  /* 0x000006541c1b7896 */ /* 0x000fe4000800001b */
[----:B------:R-:W-:Y:S02]  /*4330*/  UISETP.NE.AND UP0, UPT, UR29, 0x2, UPT ;  /* 0x000000021d00788c */ /* 0x000fe4000bf05270 */
[----:B------:R-:W-:-:S02]  /*4340*/  UIADD3 UR30, UPT, UPT, UR30, 0x1, URZ ;  /* 0x000000011e1e7890 */ /* 0x000fc4000fffe0ff */
[----:B--2---:R-:W-:Y:S02]  /*4350*/  UIMAD.WIDE.U32 UR8, UR7, UR5, URZ ;  /* 0x00000005070872a5 */ /* 0x004fe4000f8e00ff */
[----:B-1----:R-:W-:Y:S01]  /*4360*/  @P0 IMAD.MOV.U32 R4, RZ, RZ, 0x1 ;  /* 0x00000001ff040424 */ /* 0x002fe200078e00ff */
[----:B------:R-:W1:Y:S03]  /*4370*/  LDCU UR5, c[0x0][0x5d0] ;  /* 0x0000ba00ff0577ac */ /* 0x000e660008000800 */
[----:B------:R2:W-:Y:S01]  /*4380*/  @P0 SYNCS.ARRIVE.TRANS64.RED.ART0 RZ, [UR27], R4 ;  /* 0x00000004ffff09a7 */ /* 0x0005e2000850041b */
[----:B------:R-:W-:Y:S02]  /*4390*/  UIADD3 UR6, UPT, UPT, UR7, -UR9, URZ ;  /* 0x8000000907067290 */ /* 0x000fe4000fffe0ff */
[----:B------:R-:W-:Y:S02]  /*43a0*/  USEL UR29, UR29, URZ, UP0 ;  /* 0x000000ff1d1d7287 */ /* 0x000fe40008000000 */
[----:B------:R-:W-:-:S04]  /*43b0*/  USHF.R.U32.HI UR6, URZ, UR20, UR6 ;  /* 0x00000014ff067299 */ /* 0x000fc80008011606 */
[----:B------:R-:W-:-:S04]  /*43c0*/  UIADD3 UR6, UPT, UPT, UR9, UR6, URZ ;  /* 0x0000000609067290 */ /* 0x000fc8000fffe0ff */
[----:B------:R-:W-:-:S04]  /*43d0*/  USHF.R.U32.HI UR8, URZ, UR19, UR6 ;  /* 0x00000013ff087299 */ /* 0x000fc80008011606 */
[----:B------:R-:W-:-:S04]  /*43e0*/  UIADD3 UR8, UPT, UPT, -UR8, URZ, URZ ;  /* 0x000000ff08087290 */ /* 0x000fc8000fffe1ff */
[----:B------:R-:W-:-:S04]  /*43f0*/  UIMAD UR8, UR4, UR8, UR7 ;  /* 0x00000008040872a4 */ /* 0x000fc8000f8e0207 */
[----:B-1----:R-:W-:Y:S01]  /*4400*/  UIMAD.WIDE.U32 UR12, UR8, UR5, URZ ;  /* 0x00000005080c72a5 */ /* 0x002fe2000f8e00ff */
[----:B------:R-:W1:Y:S06]  /*4410*/  LDCU.64 UR4, c[0x0][0x5d8] ;  /* 0x0000bb00ff0477ac */ /* 0x000e6c0008000a00 */
[----:B------:R-:W-:Y:S02]  /*4420*/  UMOV UR9, UR13 ;  /* 0x0000000d00097c82 */ /* 0x000fe40008000000 */
[----:B------:R-:W-:-:S04]  /*4430*/  UIADD3 UR6, UPT, UPT, UR8, -UR9, URZ ;  /* 0x8000000908067290 */ /* 0x000fc8000fffe0ff */
[----:B------:R-:W-:-:S04]  /*4440*/  USHF.R.U32.HI UR6, URZ, UR18, UR6 ;  /* 0x00000012ff067299 */ /* 0x000fc80008011606 */
[----:B------:R-:W-:-:S04]  /*4450*/  UIADD3 UR6, UPT, UPT, UR9, UR6, URZ ;  /* 0x0000000609067290 */ /* 0x000fc8000fffe0ff */
[----:B------:R-:W-:-:S04]  /*4460*/  USHF.R.U32.HI UR6, URZ, UR17, UR6 ;  /* 0x00000011ff067299 */ /* 0x000fc80008011606 */
[----:B-1----:R-:W-:-:S07]  /*4470*/  UIMAD.WIDE.U32 UR12, UR6, UR5, URZ ;  /* 0x00000005060c72a5 */ /* 0x002fce000f8e00ff */
[----:B------:R-:W-:Y:S02]  /*4480*/  UMOV UR9, UR13 ;  /* 0x0000000d00097c82 */ /* 0x000fe40008000000 */
[----:B------:R-:W-:-:S04]  /*4490*/  UIADD3 UR5, UPT, UPT, UR6, -UR9, URZ ;  /* 0x8000000906057290 */ /* 0x000fc8000fffe0ff */
[----:B------:R-:W-:-:S04]  /*44a0*/  USHF.R.U32.HI UR5, URZ, UR16, UR5 ;  /* 0x00000010ff057299 */ /* 0x000fc80008011605 */
[----:B------:R-:W-:-:S04]  /*44b0*/  UIADD3 UR9, UPT, UPT, UR9, UR5, URZ ;  /* 0x0000000509097290 */ /* 0x000fc8000fffe0ff */
[----:B------:R-:W-:-:S03]  /*44c0*/  USHF.R.U32.HI UR9, URZ, UR15, UR9 ;  /* 0x0000000fff097299 */ /* 0x000fc60008011609 */
[----:B------:R-:W1:Y:S01]  /*44d0*/  LDCU UR5, c[0x0][0x5cc] ;  /* 0x0000b980ff0577ac */ /* 0x000e620008000800 */
[----:B------:R-:W-:-:S04]  /*44e0*/  UIADD3 UR9, UPT, UPT, -UR9, URZ, URZ ;  /* 0x000000ff09097290 */ /* 0x000fc8000fffe1ff */
[----:B------:R-:W-:Y:S02]  /*44f0*/  UIMAD UR4, UR4, UR9, UR6 ;  /* 0x00000009040472a4 */ /* 0x000fe4000f8e0206 */
[----:B------:R-:W-:Y:S02]  /*4500*/  USEL UR9, URZ, 0x1, UP0 ;  /* 0x00000001ff097887 */ /* 0x000fe40008000000 */
[----:B------:R-:W-:Y:S02]  /*4510*/  UISETP.GE.AND UP0, UPT, UR7, 0x80, UPT ;  /* 0x000000800700788c */ /* 0x000fe4000bf06270 */
[----:B------:R-:W-:Y:S02]  /*4520*/  UIADD3 UR6, UPT, UPT, -UR6, URZ, URZ ;  /* 0x000000ff06067290 */ /* 0x000fe4000fffe1ff */
[----:B------:R-:W-:Y:S02]  /*4530*/  LOP3.LUT R2, R2, UR9, RZ, 0x3c, !PT ;  /* 0x0000000902027c12 */ /* 0x000fe4000f8e3cff */
[----:B-1----:R-:W-:-:S03]  /*4540*/  UIMAD UR6, UR5, UR6, UR8 ;  /* 0x00000006050672a4 */ /* 0x002fc6000f8e0208 */
[----:B--2---:R-:W-:Y:S09]  /*4550*/  BRA.U !UP0, `(.L_x_50) ;  /* 0xffffffe108ec7547 */ /* 0x004ff2000b83ffff */
.L_x_46:
[----:B------:R-:W-:-:S09]  /*4560*/  UISETP.NE.AND UP0, UPT, UR23, URZ, UPT ;  /* 0x000000ff1700728c */ /* 0x000fd2000bf05270 */
[----:B------:R-:W-:Y:S05]  /*4570*/  BRA.U UP0, `(.L_x_51) ;  /* 0x0000000100207547 */ /* 0x000fea000b800000 */
[----:B------:R-:W1:Y:S01]  /*4580*/  S2UR UR4, SR_CgaCtaId ;  /* 0x00000000000479c3 */ /* 0x000e620000008800 */
[----:B------:R-:W-:Y:S01]  /*4590*/  ELECT P0, URZ, PT ;  /* 0x0000000000ff782f */ /* 0x000fe20003800000 */
[----:B------:R-:W-:-:S06]  /*45a0*/  IMAD.MOV.U32 R2, RZ, RZ, 0x1 ;  /* 0x00000001ff027424 */ /* 0x000fcc00078e00ff */
[----:B------:R-:W-:Y:S06]  /*45b0*/  UVIRTCOUNT.DEALLOC.SMPOOL 0x80 ;  /* 0x000000800000784c */ /* 0x000fec0000000000 */
[----:B------:R-:W-:Y:S01]  /*45c0*/  @P0 MOV R3, 0x40 ;  /* 0x0000004000030802 */ /* 0x000fe20000000f00 */
[----:B-1----:R-:W-:-:S05]  /*45d0*/  @P0 IMAD.U32 R0, RZ, RZ, UR4 ;  /* 0x00000004ff000e24 */ /* 0x002fca000f8e00ff */
[----:B------:R-:W-:-:S05]  /*45e0*/  @P0 LEA R3, R0, R3, 0x18 ;  /* 0x0000000300030211 */ /* 0x000fca00078ec0ff */
[----:B------:R1:W-:Y:S02]  /*45f0*/  @P0 STS.U8 [R3], R2 ;  /* 0x0000000203000388 */ /* 0x0003e40000000000 */
.L_x_51:
[----:B------:R-:W-:Y:S06]  /*4600*/  BAR.SYNC.DEFER_BLOCKING 0x1, 0x80 ;  /* 0x0042000000007b1d */ /* 0x000fec0000010000 */
[----:B------:R-:W-:Y:S05]  /*4610*/  BRA.U UP0, `(.L_x_52) ;  /* 0x0000000100c47547 */ /* 0x000fea000b800000 */
[----:B-1----:R-:W1:Y:S01]  /*4620*/  S2R R3, SR_CgaCtaId ;  /* 0x0000000000037919 */ /* 0x002e620000008800 */
[----:B------:R-:W-:Y:S02]  /*4630*/  MOV R2, 0x400 ;  /* 0x0000040000027802 */ /* 0x000fe40000000f00 */
[----:B------:R-:W-:Y:S01]  /*4640*/  LOP3.LUT R4, R0, 0x1, RZ, 0x3c, !PT ;  /* 0x0000000100047812 */ /* 0x000fe200078e3cff */
[----:B------:R-:W-:Y:S01]  /*4650*/  IMAD.MOV.U32 R0, RZ, RZ, 0x1 ;  /* 0x00000001ff007424 */ /* 0x000fe200078e00ff */
[----:B-1----:R-:W-:-:S05]  /*4660*/  LEA R2, R3, R2, 0x18 ;  /* 0x0000000203027211 */ /* 0x002fca00078ec0ff */
[----:B------:R-:W-:-:S05]  /*4670*/  VIADD R5, R2, 0x90 ;  /* 0x0000009002057836 */ /* 0x000fca0000000000 */
[----:B------:R-:W-:-:S04]  /*4680*/  PRMT R5, R4, 0x654, R5 ;  /* 0x0000065404057816 */ /* 0x000fc80000000005 */
[----:B------:R1:W-:Y:S01]  /*4690*/  SYNCS.ARRIVE.TRANS64.RED.ART0 RZ, [R5+URZ], R0 ;  /* 0x0000000005ff79a7 */ /* 0x0003e200085004ff */
[----:B------:R-:W2:Y:S02]  /*46a0*/  SYNCS.PHASECHK.TRANS64.TRYWAIT P0, [R2+URZ+0x90], RZ ;  /* 0x000090ff020075a7 */ /* 0x000ea400080011ff */
[----:B-12---:R-:W-:Y:S05]  /*46b0*/  @!P0 BRA `(.L_x_53) ;  /* 0x0000000400848947 */ /* 0x006fea0003800000 */
.L_x_67:
[----:B------:R-:W-:Y:S01]  /*46c0*/  NOP ;  /* 0x0000000000007918 */ /* 0x000fe20000000000 */
[----:B------:R-:W-:Y:S01]  /*46d0*/  MOV R0, 0x50 ;  /* 0x0000005000007802 */ /* 0x000fe20000000f00 */
[----:B------:R-:W-:Y:S01]  /*46e0*/  ULOP3.LUT UR8, UR11, 0xffff, URZ, 0xc0, !UPT ;  /* 0x0000ffff0b087892 */ /* 0x000fe2000f8ec0ff */
[----:B------:R-:W-:Y:S02]  /*46f0*/  UMOV UR5, 0x1 ;  /* 0x0000000100057882 */ /* 0x000fe40000000000 */
[----:B------:R-:W-:Y:S01]  /*4700*/  LEA R3, R3, R0, 0x18 ;  /* 0x0000000003037211 */ /* 0x000fe200078ec0ff */
[----:B------:R-:W-:Y:S01]  /*4710*/  USHF.R.U32.HI UR8, URZ, 0x5, UR8 ;  /* 0x00000005ff087899 */ /* 0x000fe20008011608 */
[----:B------:R-:W-:-:S03]  /*4720*/  UMOV UR4, 0xff ;  /* 0x000000ff00047882 */ /* 0x000fc60000000000 */
[----:B------:R-:W2:Y:S01]  /*4730*/  LDS R0, [R3] ;  /* 0x0000000003007984 */ /* 0x000ea20000000800 */
[----:B------:R-:W-:Y:S02]  /*4740*/  UIADD3 UR7, UPT, UPT, UR8, 0x10, URZ ;  /* 0x0000001008077890 */ /* 0x000fe4000fffe0ff */
[----:B------:R-:W-:Y:S02]  /*4750*/  USHF.L.U32 UR4, UR4, UR8, URZ ;  /* 0x0000000804047299 */ /* 0x000fe400080006ff */
[----:B------:R-:W-:-:S04]  /*4760*/  USHF.L.U32 UR7, UR5, UR7, URZ ;  /* 0x0000000705077299 */ /* 0x000fc800080006ff */
[----:B------:R-:W-:-:S04]  /*4770*/  ULOP3.LUT UR7, UR7, UR4, URZ, 0xfc, !UPT ;  /* 0x0000000407077292 */ /* 0x000fc8000f8efcff */
[----:B------:R-:W-:Y:S01]  /*4780*/  ULOP3.LUT UR5, UR7, 0xffff, URZ, 0xc0, !UPT ;  /* 0x0000ffff07057892 */ /* 0x000fe2000f8ec0ff */
[----:B--2---:R-:W-:-:S13]  /*4790*/  R2UR UR6, R0 ;  /* 0x00000000000672ca */ /* 0x004fda00000e0000 */
[----:B------:R-:W-:-:S04]  /*47a0*/  ULOP3.LUT UR4, UR7, 0xffff, UR6, 0x80, !UPT ;  /* 0x0000ffff07047892 */ /* 0x000fc8000f8e8006 */
[----:B------:R-:W-:-:S09]  /*47b0*/  UISETP.NE.AND UP0, UPT, UR4, UR5, UPT ;  /* 0x000000050400728c */ /* 0x000fd2000bf05270 */
[----:B------:R-:W-:Y:S05]  /*47c0*/  BRA.U UP0, `(.L_x_54) ;  /* 0x00000001004c7547 */ /* 0x000fea000b800000 */
[----:B------:R-:W-:Y:S02]  /*47d0*/  USHF.R.U32.HI UR4, URZ, 0x10, UR7 ;  /* 0x00000010ff047899 */ /* 0x000fe40008011607 */
[----:B------:R-:W-:-:S04]  /*47e0*/  USHF.R.U32.HI UR5, URZ, 0x10, UR6 ;  /* 0x00000010ff057899 */ /* 0x000fc80008011606 */
[----:B------:R-:W-:-:S04]  /*47f0*/  ULOP3.LUT UR5, UR5, UR4, URZ, 0xc0, !UPT ;  /* 0x0000000405057292 */ /* 0x000fc8000f8ec0ff */
[----:B------:R-:W-:-:S09]  /*4800*/  UISETP.NE.AND UP0, UPT, UR5, UR4, UPT ;  /* 0x000000040500728c */ /* 0x000fd2000bf05270 */
[----:B------:R-:W-:Y:S05]  /*4810*/  BRA.U UP0, `(.L_x_55) ;  /* 0x00000001002c7547 */ /* 0x000fea000b800000 */
[----:B-1----:R-:W1:Y:S01]  /*4820*/  S2R R2, SR_LANEID ;  /* 0x0000000000027919 */ /* 0x002e620000000000 */
[----:B------:R-:W-:Y:S01]  /*4830*/  ULOP3.LUT UR7, URZ, UR7, URZ, 0x33, !UPT ;  /* 0x00000007ff077292 */ /* 0x000fe2000f8e33ff */
[----:B------:R-:W-:Y:S02]  /*4840*/  VOTEU.ANY UR5, UPT, PT ;  /* 0x0000000000057886 */ /* 0x000fe400038e0100 */
[----:B------:R-:W-:-:S03]  /*4850*/  UFLO.U32 UR5, UR5 ;  /* 0x00000005000572bd */ /* 0x000fc600080e0000 */
[----:B------:R-:W-:-:S04]  /*4860*/  IMAD.U32 R0, RZ, RZ, UR7 ;  /* 0x00000007ff007e24 */ /* 0x000fc8000f8e00ff */
[----:B------:R-:W2:Y:S02]  /*4870*/  REDUX UR4, R0 ;  /* 0x00000000000473c4 */ /* 0x000ea40000000000 */
[----:B------:R3:W-:Y:S01]  /*4880*/  UTCATOMSWS.AND URZ, UR7 ;  /* 0x0000000700ff79e3 */ /* 0x0007e20008000000 */
[----:B-1----:R-:W-:Y:S02]  /*4890*/  ISETP.EQ.U32.AND P0, PT, R2, UR5, PT ;  /* 0x0000000502007c0c */ /* 0x002fe4000bf02070 */
[----:B--2---:R-:W-:-:S11]  /*48a0*/  MOV R2, UR4 ;  /* 0x0000000400027c02 */ /* 0x004fd60008000f00 */
[----:B------:R3:W-:Y:S01]  /*48b0*/  @P0 ATOMS.AND RZ, [R3], R2 ;  /* 0x0000000203ff038c */ /* 0x0007e20002800000 */
[----:B------:R-:W-:Y:S05]  /*48c0*/  BRA `(.L_x_56) ;  /* 0x0000000000147947 */ /* 0x000fea0003800000 */
.L_x_55:
[----:B-1----:R-:W-:Y:S02]  /*48d0*/  MOV R2, 0x48f0 ;  /* 0x000048f000027802 */ /* 0x002fe40000000f00 */
[----:B------:R-:W-:Y:S05]  /*48e0*/  CALL.REL.NOINC `($__internal_0_$__cuda_sm10x_tcgen05_guardrail_trap_col_being_dealloced_not_returned_by_alloc) ;  /* 0x00000004000c7944 */ /* 0x000fea0003c00000 */
[----:B------:R-:W-:Y:S05]  /*48f0*/  BRA `(.L_x_56) ;  /* 0x0000000000087947 */ /* 0x000fea0003800000 */
.L_x_54:
[----:B-1----:R-:W-:Y:S02]  /*4900*/  MOV R2, 0x4920 ;  /* 0x0000492000027802 */ /* 0x002fe40000000f00 */
[----:B------:R-:W-:Y:S05]  /*4910*/  CALL.REL.NOINC `($__internal_2_$__cuda_sm10x_tcgen05_guardrail_trap_unallocated_columns_being_dealloced) ;  /* 0x0000000400187944 */ /* 0x000fea0003c00000 */
.L_x_56:
[----:B------:R-:W-:Y:S01]  /*4920*/  NOP ;  /* 0x0000000000007918 */ /* 0x000fe20000000000 */
.L_x_52:
[----:B------:R-:W-:-:S04]  /*4930*/  DEPBAR.LE SB0, 0x0 ;  /* 0x000080000000791a */ /* 0x000fc80000000000 */
[----:B---3--:R-:W-:Y:S05]  /*4940*/  EXIT ;  /* 0x000000000000794d */ /* 0x008fea0003800000 */
.L_x_19:
[----:B------:R-:W-:Y:S02]  /*4950*/  MOV R2, UR4 ;  /* 0x0000000400027c02 */ /* 0x000fe40008000f00 */
[----:B------:R-:W-:Y:S02]  /*4960*/  MOV R3, UR4 ;  /* 0x0000000400037c02 */ /* 0x000fe40008000f00 */
[----:B------:R-:W-:-:S07]  /*4970*/  MOV R0, UR9 ;  /* 0x0000000900007c02 */ /* 0x000fce0008000f00 */
.L_x_57:
[----:B-1----:R1:W2:Y:S02]  /*4980*/  SYNCS.PHASECHK.TRANS64.TRYWAIT P0, [R0+URZ+0x38], R3 ;  /* 0x00003803000075a7 */ /* 0x0022a400080011ff */
[----:B--2---:R-:W-:Y:S05]  /*4990*/  @!P0 NANOSLEEP.SYNCS 0x989680 ;  /* 0x009896800000895d */ /* 0x004fea0003900000 */
[----:B------:R-:W2:Y:S02]  /*49a0*/  @!P0 SYNCS.PHASECHK.TRANS64 P0, [R0+URZ+0x38], R3 ;  /* 0x00003803000085a7 */ /* 0x000ea400080010ff */
[----:B--2---:R-:W-:Y:S05]  /*49b0*/  @!P0 BRA `(.L_x_57) ;  /* 0xfffffffc00f08947 */ /* 0x004fea000383ffff */
[----:B------:R-:W-:Y:S05]  /*49c0*/  BRA `(.L_x_18) ;  /* 0xffffffc4002c7947 */ /* 0x000fea000383ffff */
.L_x_23:
[----:B------:R-:W-:Y:S02]  /*49d0*/  MOV R2, UR6 ;  /* 0x0000000600027c02 */ /* 0x000fe40008000f00 */
[----:B------:R-:W-:Y:S02]  /*49e0*/  MOV R3, UR6 ;  /* 0x0000000600037c02 */ /* 0x000fe40008000f00 */
[----:B------:R-:W-:-:S07]  /*49f0*/  MOV R0, UR5 ;  /* 0x0000000500007c02 */ /* 0x000fce0008000f00 */
.L_x_58:
[----:B-1----:R1:W5:Y:S02]  /*4a00*/  SYNCS.PHASECHK.TRANS64.TRYWAIT P0, [R0+URZ+0x38], R3 ;  /* 0x00003803000075a7 */ /* 0x00236400080011ff */
[----:B-----5:R-:W-:Y:S05]  /*4a10*/  @!P0 NANOSLEEP.SYNCS 0x989680 ;  /* 0x009896800000895d */ /* 0x020fea0003900000 */
[----:B------:R-:W5:Y:S02]  /*4a20*/  @!P0 SYNCS.PHASECHK.TRANS64 P0, [R0+URZ+0x38], R3 ;  /* 0x00003803000085a7 */ /* 0x000f6400080010ff */
[----:B-----5:R-:W-:Y:S05]  /*4a30*/  @!P0 BRA `(.L_x_58) ;  /* 0xfffffffc00f08947 */ /* 0x020fea000383ffff */
[----:B------:R-:W-:Y:S05]  /*4a40*/  BRA `(.L_x_59) ;  /* 0xffffffc8007c7947 */ /* 0x000fea000383ffff */
.L_x_27:
[----:B------:R-:W-:Y:S02]  /*4a50*/  MOV R0, UR6 ;  /* 0x0000000600007c02 */ /* 0x000fe40008000f00 */
[----:B------:R-:W-:-:S07]  /*4a60*/  MOV R3, R2 ;  /* 0x0000000200037202 */ /* 0x000fce0000000f00 */
.L_x_60:
[----:B-1----:R1:W4:Y:S02]  /*4a70*/  SYNCS.PHASECHK.TRANS64.TRYWAIT P0, [R0+URZ+0x80], R3 ;  /* 0x00008003000075a7 */ /* 0x00232400080011ff */
[----:B----4-:R-:W-:Y:S05]  /*4a80*/  @!P0 NANOSLEEP.SYNCS 0x989680 ;  /* 0x009896800000895d */ /* 0x010fea0003900000 */
[----:B------:R-:W4:Y:S02]  /*4a90*/  @!P0 SYNCS.PHASECHK.TRANS64 P0, [R0+URZ+0x80], R3 ;  /* 0x00008003000085a7 */ /* 0x000f2400080010ff */
[----:B----4-:R-:W-:Y:S05]  /*4aa0*/  @!P0 BRA `(.L_x_60) ;  /* 0xfffffffc00f08947 */ /* 0x010fea000383ffff */
[----:B------:R-:W-:Y:S05]  /*4ab0*/  BRA `(.L_x_26) ;  /* 0xffffffcc007c7947 */ /* 0x000fea000383ffff */
.L_x_30:
[----:B------:R-:W-:Y:S02]  /*4ac0*/  MOV R2, UR10 ;  /* 0x0000000a00027c02 */ /* 0x000fe40008000f00 */
[----:B------:R-:W-:Y:S02]  /*4ad0*/  MOV R3, UR10 ;  /* 0x0000000a00037c02 */ /* 0x000fe40008000f00 */
[----:B------:R-:W-:Y:S07]  /*4ae0*/  MOV R0, UR5 ;  /* 0x0000000500007c02 */ /* 0x000fee0008000f00 */
.L_x_61:
[----:B-1----:R1:W4:Y:S02]  /*4af0*/  SYNCS.PHASECHK.TRANS64.TRYWAIT P0, [R0+URZ], R3 ;  /* 0x00000003000075a7 */ /* 0x00232400080011ff */
[----:B----4-:R-:W-:Y:S05]  /*4b00*/  @!P0 NANOSLEEP.SYNCS 0x989680 ;  /* 0x009896800000895d */ /* 0x010fea0003900000 */
[----:B------:R-:W4:Y:S02]  /*4b10*/  @!P0 SYNCS.PHASECHK.TRANS64 P0, [R0+URZ], R3 ;  /* 0x00000003000085a7 */ /* 0x000f2400080010ff */
[----:B----4-:R-:W-:Y:S05]  /*4b20*/  @!P0 BRA `(.L_x_61) ;  /* 0xfffffffc00f08947 */ /* 0x010fea000383ffff */
[----:B------:R-:W-:Y:S05]  /*4b30*/  BRA `(.L_x_29) ;  /* 0xffffffcc00c07947 */ /* 0x000fea000383ffff */
.L_x_34:
[----:B------:R-:W-:-:S07]  /*4b40*/  MOV R3, R2 ;  /* 0x0000000200037202 */ /* 0x000fce0000000f00 */
.L_x_62:
[----:B-----5:R5:W4:Y:S02]  /*4b50*/  SYNCS.PHASECHK.TRANS64.TRYWAIT P0, [R0+URZ+0x80], R3 ;  /* 0x00008003000075a7 */ /* 0x020b2400080011ff */
[----:B----4-:R-:W-:Y:S05]  /*4b60*/  @!P0 NANOSLEEP.SYNCS 0x989680 ;  /* 0x009896800000895d */ /* 0x010fea0003900000 */
[----:B------:R-:W4:Y:S02]  /*4b70*/  @!P0 SYNCS.PHASECHK.TRANS64 P0, [R0+URZ+0x80], R3 ;  /* 0x00008003000085a7 */ /* 0x000f2400080010ff */
[----:B----4-:R-:W-:Y:S05]  /*4b80*/  @!P0 BRA `(.L_x_62) ;  /* 0xfffffffc00f08947 */ /* 0x010fea000383ffff */
[----:B------:R-:W-:Y:S05]  /*4b90*/  BRA `(.L_x_24) ;  /* 0xffffffd0006c7947 */ /* 0x000fea000383ffff */
.L_x_42:
[----:B------:R-:W-:-:S07]  /*4ba0*/  MOV R7, R6 ;  /* 0x0000000600077202 */ /* 0x000fce0000000f00 */
.L_x_63:
[----:B-1----:R1:W2:Y:S02]  /*4bb0*/  SYNCS.PHASECHK.TRANS64.TRYWAIT P0, [R3+URZ], R7 ;  /* 0x00000007030075a7 */ /* 0x0022a400080011ff */
[----:B--2---:R-:W-:Y:S05]  /*4bc0*/  @!P0 NANOSLEEP.SYNCS 0x989680 ;  /* 0x009896800000895d */ /* 0x004fea0003900000 */
[----:B------:R-:W2:Y:S02]  /*4bd0*/  @!P0 SYNCS.PHASECHK.TRANS64 P0, [R3+URZ], R7 ;  /* 0x00000007030085a7 */ /* 0x000ea400080010ff */
[----:B--2---:R-:W-:Y:S05]  /*4be0*/  @!P0 BRA `(.L_x_63) ;  /* 0xfffffffc00f08947 */ /* 0x004fea000383ffff */
[----:B------:R-:W-:Y:S05]  /*4bf0*/  BRA `(.L_x_41) ;  /* 0xffffffd4001c7947 */ /* 0x000fea000383ffff */
.L_x_45:
[----:B------:R-:W-:-:S07]  /*4c00*/  MOV R3, R2 ;  /* 0x0000000200037202 */ /* 0x000fce0000000f00 */
.L_x_64:
[----:B-1----:R1:W2:Y:S02]  /*4c10*/  SYNCS.PHASECHK.TRANS64.TRYWAIT P0, [R7+URZ], R3 ;  /* 0x00000003070075a7 */ /* 0x0022a400080011ff */
[----:B--2---:R-:W-:Y:S05]  /*4c20*/  @!P0 NANOSLEEP.SYNCS 0x989680 ;  /* 0x009896800000895d */ /* 0x004fea0003900000 */
[----:B------:R-:W2:Y:S02]  /*4c30*/  @!P0 SYNCS.PHASECHK.TRANS64 P0, [R7+URZ], R3 ;  /* 0x00000003070085a7 */ /* 0x000ea400080010ff */
[----:B--2---:R-:W-:Y:S05]  /*4c40*/  @!P0 BRA `(.L_x_64) ;  /* 0xfffffffc00f08947 */ /* 0x004fea000383ffff */
[----:B------:R-:W-:Y:S05]  /*4c50*/  BRA `(.L_x_44) ;  /* 0xffffffd400847947 */ /* 0x000fea000383ffff */
.L_x_47:
[----:B------:R-:W-:Y:S02]  /*4c60*/  MOV R4, UR27 ;  /* 0x0000001b00047c02 */ /* 0x000fe40008000f00 */
[----:B------:R-:W-:-:S07]  /*4c70*/  MOV R7, R6 ;  /* 0x0000000600077202 */ /* 0x000fce0000000f00 */
.L_x_65:
[----:B-1----:R1:W2:Y:S02]  /*4c80*/  SYNCS.PHASECHK.TRANS64.TRYWAIT P0, [R4+URZ+0x70], R7 ;  /* 0x00007007040075a7 */ /* 0x0022a400080011ff */
[----:B--2---:R-:W-:Y:S05]  /*4c90*/  @!P0 NANOSLEEP.SYNCS 0x989680 ;  /* 0x009896800000895d */ /* 0x004fea0003900000 */
[----:B------:R-:W2:Y:S02]  /*4ca0*/  @!P0 SYNCS.PHASECHK.TRANS64 P0, [R4+URZ+0x70], R7 ;  /* 0x00007007040085a7 */ /* 0x000ea400080010ff */
[----:B--2---:R-:W-:Y:S05]  /*4cb0*/  @!P0 BRA `(.L_x_65) ;  /* 0xfffffffc00f08947 */ /* 0x004fea000383ffff */
[----:B------:R-:W-:Y:S05]  /*4cc0*/  BRA `(.L_x_66) ;  /* 0xffffffdc00687947 */ /* 0x000fea000383ffff */
.L_x_53:
[----:B-1----:R1:W2:Y:S02]  /*4cd0*/  SYNCS.PHASECHK.TRANS64.TRYWAIT P0, [R2+URZ+0x90], RZ ;  /* 0x000090ff020075a7 */ /* 0x0022a400080011ff */
[----:B--2---:R-:W-:Y:S05]  /*4ce0*/  @!P0 NANOSLEEP.SYNCS 0x989680 ;  /* 0x009896800000895d */ /* 0x004fea0003900000 */
[----:B------:R-:W2:Y:S02]  /*4cf0*/  @!P0 SYNCS.PHASECHK.TRANS64 P0, [R2+URZ+0x90], RZ ;  /* 0x000090ff020085a7 */ /* 0x000ea400080010ff */
[----:B--2---:R-:W-:Y:S05]  /*4d00*/  @!P0 BRA `(.L_x_53) ;  /* 0xfffffffc00f08947 */ /* 0x004fea000383ffff */
[----:B------:R-:W-:Y:S05]  /*4d10*/  BRA `(.L_x_67) ;  /* 0xfffffff800687947 */ /* 0x000fea000383ffff */
        .weak           $__internal_0_$__cuda_sm10x_tcgen05_guardrail_trap_col_being_dealloced_not_returned_by_alloc
        .type           $__internal_0_$__cuda_sm10x_tcgen05_guardrail_trap_col_being_dealloced_not_returned_by_alloc,@function
        .size           $__internal_0_$__cuda_sm10x_tcgen05_guardrail_trap_col_being_dealloced_not_returned_by_alloc,($__internal_1_$__cuda_sm10x_tcgen05_guardrail_trap_phase_invalid_during_alloc - $__internal_0_$__cuda_sm10x_tcgen05_guardrail_trap_col_being_dealloced_not_returned_by_alloc)
$__internal_0_$__cuda_sm10x_tcgen05_guardrail_trap_col_being_dealloced_not_returned_by_alloc:
[----:B------:R-:W-:Y:S05]  /*4d20*/  BPT.TRAP 0x1 ;  /* 0x000000040000795c */ /* 0x000fea0000300000 */
[----:B------:R-:W-:-:S04]  /*4d30*/  HFMA2 R3, -RZ, RZ, 0, 0 ;  /* 0x00000000ff037431 */ /* 0x000fc800000001ff */
[----:B------:R-:W-:Y:S05]  /*4d40*/  RET.REL.NODEC R2 `(kernel_cutlass_kernel_cudnngemm_swigludense_gemm_persistent_swigluPersistentDenseGemmKernel_object_at__TiledMMA_ThrLayoutVMNK21111000_PermutationMNK____MMAAtom_ThrID21_ShapeMNK25612832_TV_0) ;  /* 0xffffffb002ac7950 */ /* 0x000fea0003c3ffff */
        .weak           $__internal_1_$__cuda_sm10x_tcgen05_guardrail_trap_phase_invalid_during_alloc
        .type           $__internal_1_$__cuda_sm10x_tcgen05_guardrail_trap_phase_invalid_during_alloc,@function
        .size           $__internal_1_$__cuda_sm10x_tcgen05_guardrail_trap_phase_invalid_during_alloc,($__internal_2_$__cuda_sm10x_tcgen05_guardrail_trap_unallocated_columns_being_dealloced - $__internal_1_$__cuda_sm10x_tcgen05_guardrail_trap_phase_invalid_during_alloc)
$__internal_1_$__cuda_sm10x_tcgen05_guardrail_trap_phase_invalid_during_alloc:
[----:B------:R-:W-:Y:S05]  /*4d50*/  BPT.TRAP 0x1 ;  /* 0x000000040000795c */ /* 0x000fea0000300000 */
[----:B------:R-:W-:-:S04]  /*4d60*/  MOV R3, 0x0 ;  /* 0x0000000000037802 */ /* 0x000fc80000000f00 */
[----:B------:R-:W-:Y:S05]  /*4d70*/  RET.REL.NODEC R2 `(kernel_cutlass_kernel_cudnngemm_swigludense_gemm_persistent_swigluPersistentDenseGemmKernel_object_at__TiledMMA_ThrLayoutVMNK21111000_PermutationMNK____MMAAtom_ThrID21_ShapeMNK25612832_TV_0) ;  /* 0xffffffb002a07950 */ /* 0x000fea0003c3ffff */
        .weak           $__internal_2_$__cuda_sm10x_tcgen05_guardrail_trap_unallocated_columns_being_dealloced
        .type           $__internal_2_$__cuda_sm10x_tcgen05_guardrail_trap_unallocated_columns_being_dealloced,@function
        .size           $__internal_2_$__cuda_sm10x_tcgen05_guardrail_trap_unallocated_columns_being_dealloced,(.L_x_71 - $__internal_2_$__cuda_sm10x_tcgen05_guardrail_trap_unallocated_columns_being_dealloced)
$__internal_2_$__cuda_sm10x_tcgen05_guardrail_trap_unallocated_columns_being_dealloced:
[----:B------:R-:W-:Y:S05]  /*4d80*/  BPT.TRAP 0x1 ;  /* 0x000000040000795c */ /* 0x000fea0000300000 */
[----:B------:R-:W-:-:S04]  /*4d90*/  HFMA2 R3, -RZ, RZ, 0, 0 ;  /* 0x00000000ff037431 */ /* 0x000fc800000001ff */
[----:B------:R-:W-:Y:S05]  /*4da0*/  RET.REL.NODEC R2 `(kernel_cutlass_kernel_cudnngemm_swigludense_gemm_persistent_swigluPersistentDenseGemmKernel_object_at__TiledMMA_ThrLayoutVMNK21111000_PermutationMNK____MMAAtom_ThrID21_ShapeMNK25612832_TV_0) ;  /* 0xffffffb002947950 */ /* 0x000fea0003c3ffff */
.L_x_68:
[----:B------:R-:W-:-:S00]  /*4db0*/  BRA `(.L_x_68) ;  /* 0xfffffffc00fc7947 */ /* 0x000fc0000383ffff */
[----:B------:R-:W-:-:S00]  /*4dc0*/  NOP ;  /* 0x0000000000007918 */ /* 0x000fc00000000000 */
        /* <DEDUP_REMOVED lines=11> */
.L_x_71:


//--------------------- .nv.shared.kernel_cutlass_kernel_cudnngemm_swigludense_gemm_persistent_swigluPersistentDenseGemmKernel_object_at__TiledMMA_ThrLayoutVMNK21111000_PermutationMNK____MMAAtom_ThrID21_ShapeMNK25612832_TV_0 --------------------------
	.section	.nv.shared.kernel_cutlass_kernel_cudnngemm_swigludense_gemm_persistent_swigluPersistentDenseGemmKernel_object_at__TiledMMA_ThrLayoutVMNK21111000_PermutationMNK____MMAAtom_ThrID21_ShapeMNK25612832_TV_0,"aw",@nobits
	.sectionflags	@""
	.align	1024
	.zero		1024


//--------------------- .nv.shared.reserved.0     --------------------------
	.section	.nv.shared.reserved.0,"aw",@nobits
	.align	8
	.weak		__nv_reservedSMEM_offset_0_alias
	.size		__nv_reservedSMEM_offset_0_alias, 0, 64
	.other		__nv_reservedSMEM_offset_0_alias,@"STO_CUDA_RESERVED_SHARED STV_DEFAULT"
__nv_reservedSMEM_offset_0_alias:
	.zero		0
.nv.shared.reserved.0:
	.zero		64
	.weak		__nv_reservedSMEM_allocation_phase
	.type		__nv_reservedSMEM_allocation_phase,@object
	.size		__nv_reservedSMEM_allocation_phase,(.L_0 - __nv_reservedSMEM_allocation_phase)
__nv_reservedSMEM_allocation_phase:
	.zero		1
.L_0:
	.zero		7
	.weak		__nv_reservedSMEM_devtool_atexit_pc
	.type		__nv_reservedSMEM_devtool_atexit_pc,@object
	.size		__nv_reservedSMEM_devtool_atexit_pc,(__nv_reservedSMEM_allocation_mask - __nv_reservedSMEM_devtool_atexit_pc)
__nv_reservedSMEM_devtool_atexit_pc:
	.zero		8
	.weak		__nv_reservedSMEM_allocation_mask
	.type		__nv_reservedSMEM_allocation_mask,@object
	.size		__nv_reservedSMEM_allocation_mask,(.L_2 - __nv_reservedSMEM_allocation_mask)
__nv_reservedSMEM_allocation_mask:
	.zero		4
.L_2:
	.zero		4
	.weak		__nv_reservedSMEM_tmem_allocation_pipeline_mbarrier
	.type		__nv_reservedSMEM_tmem_allocation_pipeline_mbarrier,@object
	.size		__nv_reservedSMEM_tmem_allocation_pipeline_mbarrier,(__nv_reservedSMEM_tmem_allocation_pipeline_mbarrier_parity - __nv_reservedSMEM_tmem_allocation_pipeline_mbarrier)
__nv_reservedSMEM_tmem_allocation_pipeline_mbarrier:
	.zero		8
	.weak		__nv_reservedSMEM_tmem_allocation_pipeline_mbarrier_parity
	.type		__nv_reservedSMEM_tmem_allocation_pipeline_mbarrier_parity,@object
	.size		__nv_reservedSMEM_tmem_allocation_pipeline_mbarrier_parity,(.L_4 - __nv_reservedSMEM_tmem_allocation_pipeline_mbarrier_parity)
__nv_reservedSMEM_tmem_allocation_pipeline_mbarrier_parity:
	.zero		4
.L_4:


//--------------------- .nv.constant0.kernel_cutlass_kernel_cudnngemm_swigludense_gemm_persistent_swigluPersistentDenseGemmKernel_object_at__TiledMMA_ThrLayoutVMNK21111000_PermutationMNK____MMAAtom_ThrID21_ShapeMNK25612832_TV_0 --------------------------
	.section	.nv.constant0.kernel_cutlass_kernel_cudnngemm_swigludense_gemm_persistent_swigluPersistentDenseGemmKernel_object_at__TiledMMA_ThrLayoutVMNK21111000_PermutationMNK____MMAAtom_ThrID21_ShapeMNK25612832_TV_0,"a",@progbits
	.sectionflags	@""
	.align	4
.nv.constant0.kernel_cutlass_kernel_cudnngemm_swigludense_gemm_persistent_swigluPersistentDenseGemmKernel_object_at__TiledMMA_ThrLayoutVMNK21111000_PermutationMNK____MMAAtom_ThrID21_ShapeMNK25612832_TV_0:
	.zero		1512


//--------------------- SYMBOLS --------------------------

	.type		.nv.reservedSmem.offset0,@object
	.size		.nv.reservedSmem.offset0,0x4
	.type		.nv.reservedSmem.cap,@object
	.size		.nv.reservedSmem.cap,0x4
